//
// Generated by NVIDIA NVVM Compiler
//
// Compiler Build ID: CL-36424714
// Cuda compilation tools, release 13.0, V13.0.88
// Based on NVVM 20.0.0
//

.version 9.0
.target sm_100
.address_size 64

	// .globl	_Z18histogram256KernelPjS_i
// _ZZ18histogram256KernelPjS_iE6s_Hist has been demoted

.visible .entry _Z18histogram256KernelPjS_i(
	.param .u64 .ptr .align 1 _Z18histogram256KernelPjS_i_param_0,
	.param .u64 .ptr .align 1 _Z18histogram256KernelPjS_i_param_1,
	.param .u32 _Z18histogram256KernelPjS_i_param_2
)
{
	.reg .pred 	%p<16>;
	.reg .b16 	%rs<6>;
	.reg .b32 	%r<324>;
	.reg .b64 	%rd<25>;
	// demoted variable
	.shared .align 4 .b8 _ZZ18histogram256KernelPjS_iE6s_Hist[12288];
	ld.param.u64 	%rd9, [_Z18histogram256KernelPjS_i_param_0];
	ld.param.u64 	%rd10, [_Z18histogram256KernelPjS_i_param_1];
	ld.param.u32 	%r41, [_Z18histogram256KernelPjS_i_param_2];
	cvta.to.global.u64 	%rd1, %rd10;
	cvta.to.global.u64 	%rd2, %rd9;
	mov.u32 	%r1, %ctaid.x;
	mov.u32 	%r2, %ntid.x;
	mov.u32 	%r323, %tid.x;
	mad.lo.s32 	%r319, %r1, %r2, %r323;
	mov.u32 	%r42, %nctaid.x;
	mul.lo.s32 	%r5, %r2, %r42;
	shl.b32 	%r43, %r323, 3;
	and.b32  	%r6, %r43, 7936;
	add.s32 	%r7, %r323, %r2;
	cvt.u16.u32 	%rs3, %r7;
	sub.s16 	%rs4, 3071, %rs3;
	cvt.u16.u32 	%rs5, %r2;
	div.u16 	%rs1, %rs4, %rs5;
	and.b16  	%rs2, %rs1, 3;
	setp.eq.s16 	%p1, %rs2, 2;
	mov.u32 	%r314, %r323;
	@%p1 bra 	$L__BB0_3;
	cvt.u32.u16 	%r8, %rs2;
	mov.b32 	%r313, 0;
	mov.u32 	%r314, %r323;
$L__BB0_2:
	.pragma "nounroll";
	shl.b32 	%r45, %r314, 2;
	mov.u32 	%r46, _ZZ18histogram256KernelPjS_iE6s_Hist;
	add.s32 	%r47, %r46, %r45;
	mov.b32 	%r48, 0;
	st.shared.u32 	[%r47], %r48;
	add.s32 	%r314, %r314, %r2;
	add.s32 	%r313, %r313, 1;
	xor.b32  	%r49, %r313, %r8;
	setp.ne.s32 	%p2, %r49, 2;
	@%p2 bra 	$L__BB0_2;
$L__BB0_3:
	setp.lt.u16 	%p3, %rs1, 2;
	@%p3 bra 	$L__BB0_6;
	shl.b32 	%r14, %r2, 2;
	shl.b32 	%r50, %r314, 2;
	mov.u32 	%r51, _ZZ18histogram256KernelPjS_iE6s_Hist;
	add.s32 	%r315, %r51, %r50;
	shl.b32 	%r16, %r2, 4;
	shl.b32 	%r17, %r2, 3;
	mul.lo.s32 	%r18, %r2, 12;
$L__BB0_5:
	mov.b32 	%r52, 0;
	st.shared.u32 	[%r315], %r52;
	add.s32 	%r53, %r315, %r14;
	st.shared.u32 	[%r53], %r52;
	add.s32 	%r54, %r315, %r17;
	st.shared.u32 	[%r54], %r52;
	add.s32 	%r55, %r315, %r18;
	st.shared.u32 	[%r55], %r52;
	add.s32 	%r314, %r314, %r14;
	add.s32 	%r315, %r315, %r16;
	setp.lt.u32 	%p4, %r314, 3072;
	@%p4 bra 	$L__BB0_5;
$L__BB0_6:
	bar.sync 	0;
	setp.ge.s32 	%p5, %r319, %r41;
	@%p5 bra 	$L__BB0_13;
	add.s32 	%r56, %r319, %r5;
	max.s32 	%r57, %r41, %r56;
	setp.lt.s32 	%p6, %r56, %r41;
	selp.u32 	%r58, 1, 0, %p6;
	add.s32 	%r59, %r56, %r58;
	sub.s32 	%r60, %r57, %r59;
	div.u32 	%r61, %r60, %r5;
	add.s32 	%r23, %r61, %r58;
	and.b32  	%r62, %r23, 3;
	setp.eq.s32 	%p7, %r62, 3;
	@%p7 bra 	$L__BB0_10;
	add.s32 	%r63, %r23, 1;
	and.b32  	%r64, %r63, 3;
	neg.s32 	%r317, %r64;
$L__BB0_9:
	.pragma "nounroll";
	mul.wide.s32 	%rd11, %r319, 4;
	add.s64 	%rd12, %rd1, %rd11;
	ld.global.u32 	%r65, [%rd12];
	and.b32  	%r66, %r65, 255;
	add.s32 	%r67, %r66, %r6;
	shl.b32 	%r68, %r67, 2;
	mov.u32 	%r69, _ZZ18histogram256KernelPjS_iE6s_Hist;
	add.s32 	%r70, %r69, %r68;
	atom.shared.add.u32 	%r71, [%r70], 1;
	shr.u32 	%r72, %r65, 8;
	and.b32  	%r73, %r72, 255;
	add.s32 	%r74, %r73, %r6;
	shl.b32 	%r75, %r74, 2;
	add.s32 	%r76, %r69, %r75;
	atom.shared.add.u32 	%r77, [%r76], 1;
	shr.u32 	%r78, %r65, 16;
	and.b32  	%r79, %r78, 255;
	add.s32 	%r80, %r79, %r6;
	shl.b32 	%r81, %r80, 2;
	add.s32 	%r82, %r69, %r81;
	atom.shared.add.u32 	%r83, [%r82], 1;
	shr.u32 	%r84, %r65, 24;
	add.s32 	%r85, %r84, %r6;
	shl.b32 	%r86, %r85, 2;
	add.s32 	%r87, %r69, %r86;
	atom.shared.add.u32 	%r88, [%r87], 1;
	add.s32 	%r319, %r319, %r5;
	add.s32 	%r317, %r317, 1;
	setp.ne.s32 	%p8, %r317, 0;
	@%p8 bra 	$L__BB0_9;
$L__BB0_10:
	setp.lt.u32 	%p9, %r23, 3;
	@%p9 bra 	$L__BB0_13;
	mov.u32 	%r93, _ZZ18histogram256KernelPjS_iE6s_Hist;
	mul.wide.s32 	%rd15, %r5, 4;
	shl.b32 	%r182, %r5, 2;
$L__BB0_12:
	mul.wide.s32 	%rd13, %r319, 4;
	add.s64 	%rd14, %rd1, %rd13;
	ld.global.u32 	%r89, [%rd14];
	and.b32  	%r90, %r89, 255;
	add.s32 	%r91, %r90, %r6;
	shl.b32 	%r92, %r91, 2;
	add.s32 	%r94, %r93, %r92;
	atom.shared.add.u32 	%r95, [%r94], 1;
	shr.u32 	%r96, %r89, 8;
	and.b32  	%r97, %r96, 255;
	add.s32 	%r98, %r97, %r6;
	shl.b32 	%r99, %r98, 2;
	add.s32 	%r100, %r93, %r99;
	atom.shared.add.u32 	%r101, [%r100], 1;
	shr.u32 	%r102, %r89, 16;
	and.b32  	%r103, %r102, 255;
	add.s32 	%r104, %r103, %r6;
	shl.b32 	%r105, %r104, 2;
	add.s32 	%r106, %r93, %r105;
	atom.shared.add.u32 	%r107, [%r106], 1;
	shr.u32 	%r108, %r89, 24;
	add.s32 	%r109, %r108, %r6;
	shl.b32 	%r110, %r109, 2;
	add.s32 	%r111, %r93, %r110;
	atom.shared.add.u32 	%r112, [%r111], 1;
	add.s64 	%rd16, %rd14, %rd15;
	ld.global.u32 	%r113, [%rd16];
	and.b32  	%r114, %r113, 255;
	add.s32 	%r115, %r114, %r6;
	shl.b32 	%r116, %r115, 2;
	add.s32 	%r117, %r93, %r116;
	atom.shared.add.u32 	%r118, [%r117], 1;
	shr.u32 	%r119, %r113, 8;
	and.b32  	%r120, %r119, 255;
	add.s32 	%r121, %r120, %r6;
	shl.b32 	%r122, %r121, 2;
	add.s32 	%r123, %r93, %r122;
	atom.shared.add.u32 	%r124, [%r123], 1;
	shr.u32 	%r125, %r113, 16;
	and.b32  	%r126, %r125, 255;
	add.s32 	%r127, %r126, %r6;
	shl.b32 	%r128, %r127, 2;
	add.s32 	%r129, %r93, %r128;
	atom.shared.add.u32 	%r130, [%r129], 1;
	shr.u32 	%r131, %r113, 24;
	add.s32 	%r132, %r131, %r6;
	shl.b32 	%r133, %r132, 2;
	add.s32 	%r134, %r93, %r133;
	atom.shared.add.u32 	%r135, [%r134], 1;
	add.s64 	%rd17, %rd16, %rd15;
	ld.global.u32 	%r136, [%rd17];
	and.b32  	%r137, %r136, 255;
	add.s32 	%r138, %r137, %r6;
	shl.b32 	%r139, %r138, 2;
	add.s32 	%r140, %r93, %r139;
	atom.shared.add.u32 	%r141, [%r140], 1;
	shr.u32 	%r142, %r136, 8;
	and.b32  	%r143, %r142, 255;
	add.s32 	%r144, %r143, %r6;
	shl.b32 	%r145, %r144, 2;
	add.s32 	%r146, %r93, %r145;
	atom.shared.add.u32 	%r147, [%r146], 1;
	shr.u32 	%r148, %r136, 16;
	and.b32  	%r149, %r148, 255;
	add.s32 	%r150, %r149, %r6;
	shl.b32 	%r151, %r150, 2;
	add.s32 	%r152, %r93, %r151;
	atom.shared.add.u32 	%r153, [%r152], 1;
	shr.u32 	%r154, %r136, 24;
	add.s32 	%r155, %r154, %r6;
	shl.b32 	%r156, %r155, 2;
	add.s32 	%r157, %r93, %r156;
	atom.shared.add.u32 	%r158, [%r157], 1;
	add.s64 	%rd18, %rd17, %rd15;
	ld.global.u32 	%r159, [%rd18];
	and.b32  	%r160, %r159, 255;
	add.s32 	%r161, %r160, %r6;
	shl.b32 	%r162, %r161, 2;
	add.s32 	%r163, %r93, %r162;
	atom.shared.add.u32 	%r164, [%r163], 1;
	shr.u32 	%r165, %r159, 8;
	and.b32  	%r166, %r165, 255;
	add.s32 	%r167, %r166, %r6;
	shl.b32 	%r168, %r167, 2;
	add.s32 	%r169, %r93, %r168;
	atom.shared.add.u32 	%r170, [%r169], 1;
	shr.u32 	%r171, %r159, 16;
	and.b32  	%r172, %r171, 255;
	add.s32 	%r173, %r172, %r6;
	shl.b32 	%r174, %r173, 2;
	add.s32 	%r175, %r93, %r174;
	atom.shared.add.u32 	%r176, [%r175], 1;
	shr.u32 	%r177, %r159, 24;
	add.s32 	%r178, %r177, %r6;
	shl.b32 	%r179, %r178, 2;
	add.s32 	%r180, %r93, %r179;
	atom.shared.add.u32 	%r181, [%r180], 1;
	add.s32 	%r319, %r182, %r319;
	setp.lt.s32 	%p10, %r319, %r41;
	@%p10 bra 	$L__BB0_12;
$L__BB0_13:
	bar.sync 	0;
	setp.gt.u32 	%p11, %r323, 255;
	@%p11 bra 	$L__BB0_19;
	max.u32 	%r183, %r7, 256;
	setp.lt.u32 	%p12, %r7, 256;
	selp.u32 	%r184, 1, 0, %p12;
	add.s32 	%r185, %r7, %r184;
	sub.s32 	%r186, %r183, %r185;
	div.u32 	%r187, %r186, %r2;
	add.s32 	%r32, %r187, %r184;
	and.b32  	%r188, %r32, 1;
	setp.eq.b32 	%p13, %r188, 1;
	@%p13 bra 	$L__BB0_16;
	shl.b32 	%r189, %r323, 2;
	mov.u32 	%r190, _ZZ18histogram256KernelPjS_iE6s_Hist;
	add.s32 	%r191, %r190, %r189;
	ld.shared.u32 	%r192, [%r191];
	and.b32  	%r193, %r192, 134217727;
	ld.shared.u32 	%r194, [%r191+1024];
	and.b32  	%r195, %r194, 134217727;
	add.s32 	%r196, %r195, %r193;
	ld.shared.u32 	%r197, [%r191+2048];
	and.b32  	%r198, %r197, 134217727;
	add.s32 	%r199, %r198, %r196;
	ld.shared.u32 	%r200, [%r191+3072];
	and.b32  	%r201, %r200, 134217727;
	add.s32 	%r202, %r201, %r199;
	ld.shared.u32 	%r203, [%r191+4096];
	and.b32  	%r204, %r203, 134217727;
	add.s32 	%r205, %r204, %r202;
	ld.shared.u32 	%r206, [%r191+5120];
	and.b32  	%r207, %r206, 134217727;
	add.s32 	%r208, %r207, %r205;
	ld.shared.u32 	%r209, [%r191+6144];
	and.b32  	%r210, %r209, 134217727;
	add.s32 	%r211, %r210, %r208;
	ld.shared.u32 	%r212, [%r191+7168];
	and.b32  	%r213, %r212, 134217727;
	add.s32 	%r214, %r213, %r211;
	ld.shared.u32 	%r215, [%r191+8192];
	and.b32  	%r216, %r215, 134217727;
	add.s32 	%r217, %r216, %r214;
	ld.shared.u32 	%r218, [%r191+9216];
	and.b32  	%r219, %r218, 134217727;
	add.s32 	%r220, %r219, %r217;
	ld.shared.u32 	%r221, [%r191+10240];
	and.b32  	%r222, %r221, 134217727;
	add.s32 	%r223, %r222, %r220;
	ld.shared.u32 	%r224, [%r191+11264];
	and.b32  	%r225, %r224, 134217727;
	add.s32 	%r226, %r225, %r223;
	mul.hi.u32 	%r227, %r1, 1041204193;
	shl.b32 	%r228, %r227, 2;
	and.b32  	%r229, %r228, 2147483392;
	add.s32 	%r230, %r323, %r229;
	mul.wide.u32 	%rd19, %r230, 4;
	add.s64 	%rd20, %rd2, %rd19;
	atom.global.add.u32 	%r231, [%rd20], %r226;
	mov.u32 	%r323, %r7;
$L__BB0_16:
	setp.eq.s32 	%p14, %r32, 0;
	@%p14 bra 	$L__BB0_19;
	mul.wide.u32 	%rd3, %r323, 4;
	mul.hi.u32 	%r232, %r1, 1041204193;
	shr.u32 	%r233, %r232, 6;
	mul.wide.u32 	%rd21, %r233, 1024;
	add.s64 	%rd24, %rd2, %rd21;
	mul.wide.u32 	%rd5, %r2, 8;
	add.s32 	%r234, %r2, %r323;
	mul.wide.u32 	%rd6, %r234, 4;
	shl.b32 	%r34, %r2, 2;
	shl.b32 	%r235, %r323, 2;
	mov.u32 	%r236, _ZZ18histogram256KernelPjS_iE6s_Hist;
	add.s32 	%r237, %r235, %r236;
	add.s32 	%r322, %r237, 6144;
	shl.b32 	%r36, %r2, 3;
$L__BB0_18:
	ld.shared.u32 	%r238, [%r322+-6144];
	and.b32  	%r239, %r238, 134217727;
	ld.shared.u32 	%r240, [%r322+-5120];
	and.b32  	%r241, %r240, 134217727;
	add.s32 	%r242, %r241, %r239;
	ld.shared.u32 	%r243, [%r322+-4096];
	and.b32  	%r244, %r243, 134217727;
	add.s32 	%r245, %r244, %r242;
	ld.shared.u32 	%r246, [%r322+-3072];
	and.b32  	%r247, %r246, 134217727;
	add.s32 	%r248, %r247, %r245;
	ld.shared.u32 	%r249, [%r322+-2048];
	and.b32  	%r250, %r249, 134217727;
	add.s32 	%r251, %r250, %r248;
	ld.shared.u32 	%r252, [%r322+-1024];
	and.b32  	%r253, %r252, 134217727;
	add.s32 	%r254, %r253, %r251;
	ld.shared.u32 	%r255, [%r322];
	and.b32  	%r256, %r255, 134217727;
	add.s32 	%r257, %r256, %r254;
	ld.shared.u32 	%r258, [%r322+1024];
	and.b32  	%r259, %r258, 134217727;
	add.s32 	%r260, %r259, %r257;
	ld.shared.u32 	%r261, [%r322+2048];
	and.b32  	%r262, %r261, 134217727;
	add.s32 	%r263, %r262, %r260;
	ld.shared.u32 	%r264, [%r322+3072];
	and.b32  	%r265, %r264, 134217727;
	add.s32 	%r266, %r265, %r263;
	ld.shared.u32 	%r267, [%r322+4096];
	and.b32  	%r268, %r267, 134217727;
	add.s32 	%r269, %r268, %r266;
	ld.shared.u32 	%r270, [%r322+5120];
	and.b32  	%r271, %r270, 134217727;
	add.s32 	%r272, %r271, %r269;
	add.s64 	%rd22, %rd24, %rd3;
	atom.global.add.u32 	%r273, [%rd22], %r272;
	add.s32 	%r274, %r323, %r2;
	add.s32 	%r275, %r322, %r34;
	ld.shared.u32 	%r276, [%r275+-6144];
	and.b32  	%r277, %r276, 134217727;
	ld.shared.u32 	%r278, [%r275+-5120];
	and.b32  	%r279, %r278, 134217727;
	add.s32 	%r280, %r279, %r277;
	ld.shared.u32 	%r281, [%r275+-4096];
	and.b32  	%r282, %r281, 134217727;
	add.s32 	%r283, %r282, %r280;
	ld.shared.u32 	%r284, [%r275+-3072];
	and.b32  	%r285, %r284, 134217727;
	add.s32 	%r286, %r285, %r283;
	ld.shared.u32 	%r287, [%r275+-2048];
	and.b32  	%r288, %r287, 134217727;
	add.s32 	%r289, %r288, %r286;
	ld.shared.u32 	%r290, [%r275+-1024];
	and.b32  	%r291, %r290, 134217727;
	add.s32 	%r292, %r291, %r289;
	ld.shared.u32 	%r293, [%r275];
	and.b32  	%r294, %r293, 134217727;
	add.s32 	%r295, %r294, %r292;
	ld.shared.u32 	%r296, [%r275+1024];
	and.b32  	%r297, %r296, 134217727;
	add.s32 	%r298, %r297, %r295;
	ld.shared.u32 	%r299, [%r275+2048];
	and.b32  	%r300, %r299, 134217727;
	add.s32 	%r301, %r300, %r298;
	ld.shared.u32 	%r302, [%r275+3072];
	and.b32  	%r303, %r302, 134217727;
	add.s32 	%r304, %r303, %r301;
	ld.shared.u32 	%r305, [%r275+4096];
	and.b32  	%r306, %r305, 134217727;
	add.s32 	%r307, %r306, %r304;
	ld.shared.u32 	%r308, [%r275+5120];
	and.b32  	%r309, %r308, 134217727;
	add.s32 	%r310, %r309, %r307;
	add.s64 	%rd23, %rd24, %rd6;
	atom.global.add.u32 	%r311, [%rd23], %r310;
	add.s32 	%r323, %r274, %r2;
	add.s64 	%rd24, %rd24, %rd5;
	add.s32 	%r322, %r322, %r36;
	setp.lt.u32 	%p15, %r323, 256;
	@%p15 bra 	$L__BB0_18;
$L__BB0_19:
	ret;

}


// ===== COMPILED SASS (sm_100) =====

	.target	sm_100

	.elftype	@"ET_EXEC"


//--------------------- .note.nv.tkinfo           --------------------------
	.section	.note.nv.tkinfo,"",@"SHT_NOTE"
	.sectionflags	@"SHF_NOTE_NV_TKINFO"
	.tkinfo
        /*0018*/ 	.word	0x00000002
        /*0030*/ 	.string	""
        /*0030*/ 	.string	"ptxas"
        /*0030*/ 	.string	"Cuda compilation tools, release 13.0, V13.0.88"
        /*0030*/ 	.string	"Build cuda_13.0.r13.0/compiler.36424714_0"
        /*0030*/ 	.string	"-arch sm_100 -m 64 "



//--------------------- .note.nv.cuinfo           --------------------------
	.section	.note.nv.cuinfo,"",@"SHT_NOTE"
	.sectionflags	@"SHF_NOTE_NV_CUINFO"
        /*0018*/ 	.short	0x0002
        /*001a*/ 	.short	0x0064
        /*001c*/ 	.short	0x0082
	.zero		2


//--------------------- .nv.info                  --------------------------
	.section	.nv.info,"",@"SHT_CUDA_INFO"
	.align	4


	//----- nvinfo : EIATTR_REGCOUNT
	.align		4
        /*0000*/ 	.byte	0x04, 0x2f
        /*0002*/ 	.short	(.L_1 - .L_0)
	.align		4
.L_0:
        /*0004*/ 	.word	index@(_Z18histogram256KernelPjS_i)
        /*0008*/ 	.word	0x0000001e


	//----- nvinfo : EIATTR_FRAME_SIZE
	.align		4
.L_1:
        /*000c*/ 	.byte	0x04, 0x11
        /*000e*/ 	.short	(.L_3 - .L_2)
	.align		4
.L_2:
        /*0010*/ 	.word	index@($__internal_0_$__cuda_sm20_div_u16)
        /*0014*/ 	.word	0x00000000


	//----- nvinfo : EIATTR_FRAME_SIZE
	.align		4
.L_3:
        /*0018*/ 	.byte	0x04, 0x11
        /*001a*/ 	.short	(.L_5 - .L_4)
	.align		4
.L_4:
        /*001c*/ 	.word	index@(_Z18histogram256KernelPjS_i)
        /*0020*/ 	.word	0x00000000


	//----- nvinfo : EIATTR_MIN_STACK_SIZE
	.align		4
.L_5:
        /*0024*/ 	.byte	0x04, 0x12
        /*0026*/ 	.short	(.L_7 - .L_6)
	.align		4
.L_6:
        /*0028*/ 	.word	index@(_Z18histogram256KernelPjS_i)
        /*002c*/ 	.word	0x00000000
.L_7:


//--------------------- .nv.compat                --------------------------
	.section	.nv.compat,"",@"SHT_CUDA_COMPAT_INFO"
	.align	4
        /*0000*/ 	.byte	0x02, 0x09, 0x00, 0x00, 0x02, 0x02, 0x01, 0x00, 0x02, 0x05, 0x05, 0x00, 0x03, 0x07, 0x01, 0x01
        /*0010*/ 	.byte	0x02, 0x03, 0x00, 0x00, 0x02, 0x06, 0x01, 0x00, 0x04, 0x0b, 0x08, 0x00, 0x01, 0x00, 0x00, 0x00
        /*0020*/ 	.byte	0x00, 0x00, 0x00, 0x00


//--------------------- .nv.info._Z18histogram256KernelPjS_i --------------------------
	.section	.nv.info._Z18histogram256KernelPjS_i,"",@"SHT_CUDA_INFO"
	.sectionflags	@""
	.align	4


	//----- nvinfo : EIATTR_CUDA_API_VERSION
	.align		4
        /*0000*/ 	.byte	0x04, 0x37
        /*0002*/ 	.short	(.L_9 - .L_8)
.L_8:
        /*0004*/ 	.word	0x00000082


	//----- nvinfo : EIATTR_KPARAM_INFO
	.align		4
.L_9:
        /*0008*/ 	.byte	0x04, 0x17
        /*000a*/ 	.short	(.L_11 - .L_10)
.L_10:
        /*000c*/ 	.word	0x00000000
        /*0010*/ 	.short	0x0002
        /*0012*/ 	.short	0x0010
        /*0014*/ 	.byte	0x00, 0xf0, 0x11, 0x00


	//----- nvinfo : EIATTR_KPARAM_INFO
	.align		4
.L_11:
        /*0018*/ 	.byte	0x04, 0x17
        /*001a*/ 	.short	(.L_13 - .L_12)
.L_12:
        /*001c*/ 	.word	0x00000000
        /*0020*/ 	.short	0x0001
        /*0022*/ 	.short	0x0008
        /*0024*/ 	.byte	0x00, 0xf5, 0x21, 0x00


	//----- nvinfo : EIATTR_KPARAM_INFO
	.align		4
.L_13:
        /*0028*/ 	.byte	0x04, 0x17
        /*002a*/ 	.short	(.L_15 - .L_14)
.L_14:
        /*002c*/ 	.word	0x00000000
        /*0030*/ 	.short	0x0000
        /*0032*/ 	.short	0x0000
        /*0034*/ 	.byte	0x00, 0xf5, 0x21, 0x00


	//----- nvinfo : EIATTR_SPARSE_MMA_MASK
	.align		4
.L_15:
        /*0038*/ 	.byte	0x03, 0x50
        /*003a*/ 	.short	0x0000


	//----- nvinfo : EIATTR_MAXREG_COUNT
	.align		4
        /*003c*/ 	.byte	0x03, 0x1b
        /*003e*/ 	.short	0x00ff


	//----- nvinfo : EIATTR_NUM_BARRIERS
	.align		4
        /*0040*/ 	.byte	0x02, 0x4c
        /*0042*/ 	.byte	0x01
	.zero		1


	//----- nvinfo : EIATTR_MERCURY_ISA_VERSION
	.align		4
        /*0044*/ 	.byte	0x03, 0x5f
        /*0046*/ 	.short	0x0101


	//----- nvinfo : EIATTR_VRC_CTA_INIT_COUNT
	.align		4
        /*0048*/ 	.byte	0x02, 0x4a
	.zero		1
	.zero		1


	//----- nvinfo : EIATTR_EXIT_INSTR_OFFSETS
	.align		4
        /*004c*/ 	.byte	0x04, 0x1c
        /*004e*/ 	.short	(.L_17 - .L_16)


	//   ....[0]....
.L_16:
        /*0050*/ 	.word	0x00000d00


	//   ....[1]....
        /*0054*/ 	.word	0x00001180


	//   ....[2]....
        /*0058*/ 	.word	0x000016c0


	//----- nvinfo : EIATTR_CRS_STACK_SIZE
	.align		4
.L_17:
        /*005c*/ 	.byte	0x04, 0x1e
        /*005e*/ 	.short	(.L_19 - .L_18)
.L_18:
        /*0060*/ 	.word	0x00000000


	//----- nvinfo : EIATTR_CBANK_PARAM_SIZE
	.align		4
.L_19:
        /*0064*/ 	.byte	0x03, 0x19
        /*0066*/ 	.short	0x0014


	//----- nvinfo : EIATTR_PARAM_CBANK
	.align		4
        /*0068*/ 	.byte	0x04, 0x0a
        /*006a*/ 	.short	(.L_21 - .L_20)
	.align		4
.L_20:
        /*006c*/ 	.word	index@(.nv.constant0._Z18histogram256KernelPjS_i)
        /*0070*/ 	.short	0x0380
        /*0072*/ 	.short	0x0014


	//----- nvinfo : EIATTR_SW_WAR
	.align		4
.L_21:
        /*0074*/ 	.byte	0x04, 0x36
        /*0076*/ 	.short	(.L_23 - .L_22)
.L_22:
        /*0078*/ 	.word	0x00000008
.L_23:


//--------------------- .nv.callgraph             --------------------------
	.section	.nv.callgraph,"",@"SHT_CUDA_CALLGRAPH"
	.align	4
	.sectionentsize	8
	.align		4
        /*0000*/ 	.word	0x00000000
	.align		4
        /*0004*/ 	.word	0xffffffff
	.align		4
        /*0008*/ 	.word	0x00000000
	.align		4
        /*000c*/ 	.word	0xfffffffe
	.align		4
        /*0010*/ 	.word	0x00000000
	.align		4
        /*0014*/ 	.word	0xfffffffd
	.align		4
        /*0018*/ 	.word	0x00000000
	.align		4
        /*001c*/ 	.word	0xfffffffc


//--------------------- .text._Z18histogram256KernelPjS_i --------------------------
	.section	.text._Z18histogram256KernelPjS_i,"ax",@progbits
	.align	128
        .global         _Z18histogram256KernelPjS_i
        .type           _Z18histogram256KernelPjS_i,@function
        .size           _Z18histogram256KernelPjS_i,(.L_x_16 - _Z18histogram256KernelPjS_i)
        .other          _Z18histogram256KernelPjS_i,@"STO_CUDA_ENTRY STV_DEFAULT"
_Z18histogram256KernelPjS_i:
.text._Z18histogram256KernelPjS_i:
[----:B------:R-:W-:Y:S01]  /*0000*/  LDC R1, c[0x0][0x37c] ;  /* 0x0000df00ff017b82 */ /* 0x000fe20000000800 */
[----:B------:R-:W0:Y:S07]  /*0010*/  S2R R0, SR_TID.X ;  /* 0x0000000000007919 */ /* 0x000e2e0000002100 */
[----:B------:R-:W1:Y:S01]  /*0020*/  LDC R5, c[0x0][0x360] ;  /* 0x0000d800ff057b82 */ /* 0x000e620000000800 */
[----:B------:R-:W2:Y:S01]  /*0030*/  LDCU UR4, c[0x0][0x370] ;  /* 0x00006e00ff0477ac */ /* 0x000ea20008000800 */
[----:B------:R-:W-:-:S06]  /*0040*/  MOV R12, 0x110 ;  /* 0x00000110000c7802 */ /* 0x000fcc0000000f00 */
[----:B------:R-:W3:Y:S01]  /*0050*/  S2UR UR6, SR_CTAID.X ;  /* 0x00000000000679c3 */ /* 0x000ee20000002500 */
[C---:B-1----:R-:W-:Y:S01]  /*0060*/  LOP3.LUT R7, R5.reuse, 0xffff, RZ, 0xc0, !PT ;  /* 0x0000ffff05077812 */ /* 0x042fe200078ec0ff */
[C---:B--2---:R-:W-:Y:S02]  /*0070*/  IMAD R4, R5.reuse, UR4, RZ ;  /* 0x0000000405047c24 */ /* 0x044fe4000f8e02ff */
[C---:B0-----:R-:W-:Y:S02]  /*0080*/  IMAD.IADD R2, R5.reuse, 0x1, R0 ;  /* 0x0000000105027824 */ /* 0x041fe400078e0200 */
[----:B------:R-:W-:Y:S02]  /*0090*/  IMAD.SHL.U32 R8, R0, 0x8, RZ ;  /* 0x0000000800087824 */ /* 0x000fe400078e00ff */
[----:B------:R-:W-:Y:S02]  /*00a0*/  IMAD.MOV R6, RZ, RZ, -R2 ;  /* 0x000000ffff067224 */ /* 0x000fe400078e0a02 */
[----:B---3--:R-:W-:Y:S01]  /*00b0*/  IMAD R3, R5, UR6, R0 ;  /* 0x0000000605037c24 */ /* 0x008fe2000f8e0200 */
[----:B------:R-:W-:-:S02]  /*00c0*/  LOP3.LUT R8, R8, 0x1f00, RZ, 0xc0, !PT ;  /* 0x00001f0008087812 */ /* 0x000fc400078ec0ff */
[----:B------:R-:W-:-:S05]  /*00d0*/  PRMT R6, R6, 0x7710, RZ ;  /* 0x0000771006067816 */ /* 0x000fca00000000ff */
[----:B------:R-:W-:-:S05]  /*00e0*/  VIADD R6, R6, 0xbff ;  /* 0x00000bff06067836 */ /* 0x000fca0000000000 */
[----:B------:R-:W-:-:S07]  /*00f0*/  LOP3.LUT R6, R6, 0xffff, RZ, 0xc0, !PT ;  /* 0x0000ffff06067812 */ /* 0x000fce00078ec0ff */
[----:B------:R-:W-:Y:S05]  /*0100*/  CALL.REL.NOINC `($__internal_0_$__cuda_sm20_div_u16) ;  /* 0x0000001400707944 */ /* 0x000fea0003c00000 */
[C---:B------:R-:W-:Y:S01]  /*0110*/  LOP3.LUT R12, R10.reuse, 0x3, RZ, 0xc0, !PT ;  /* 0x000000030a0c7812 */ /* 0x040fe200078ec0ff */
[----:B------:R-:W0:Y:S01]  /*0120*/  LDCU UR7, c[0x0][0x390] ;  /* 0x00007200ff0777ac */ /* 0x000e220008000800 */
[----:B------:R-:W-:Y:S01]  /*0130*/  LOP3.LUT R6, R10, 0xffff, RZ, 0xc0, !PT ;  /* 0x0000ffff0a067812 */ /* 0x000fe200078ec0ff */
[----:B------:R-:W-:Y:S01]  /*0140*/  BSSY.RECONVERGENT B0, `(.L_x_0) ;  /* 0x0000011000007945 */ /* 0x000fe20003800200 */
[----:B------:R-:W-:Y:S02]  /*0150*/  ISETP.NE.AND P0, PT, R12, 0x2, PT ;  /* 0x000000020c00780c */ /* 0x000fe40003f05270 */
[----:B------:R-:W-:Y:S01]  /*0160*/  ISETP.GE.U32.AND P1, PT, R6, 0x2, PT ;  /* 0x000000020600780c */ /* 0x000fe20003f26070 */
[----:B------:R-:W-:-:S10]  /*0170*/  IMAD.MOV.U32 R6, RZ, RZ, R0 ;  /* 0x000000ffff067224 */ /* 0x000fd400078e0000 */
[----:B------:R-:W-:Y:S05]  /*0180*/  @!P0 BRA `(.L_x_1) ;  /* 0x0000000000308947 */ /* 0x000fea0003800000 */
[----:B------:R-:W1:Y:S01]  /*0190*/  S2R R10, SR_CgaCtaId ;  /* 0x00000000000a7919 */ /* 0x000e620000008800 */
[----:B------:R-:W-:Y:S01]  /*01a0*/  MOV R9, 0x400 ;  /* 0x0000040000097802 */ /* 0x000fe20000000f00 */
[----:B------:R-:W-:Y:S02]  /*01b0*/  IMAD.MOV.U32 R7, RZ, RZ, RZ ;  /* 0x000000ffff077224 */ /* 0x000fe400078e00ff */
[----:B------:R-:W-:Y:S01]  /*01c0*/  IMAD.MOV.U32 R6, RZ, RZ, R0 ;  /* 0x000000ffff067224 */ /* 0x000fe200078e0000 */
[----:B-1----:R-:W-:-:S07]  /*01d0*/  LEA R9, R10, R9, 0x18 ;  /* 0x000000090a097211 */ /* 0x002fce00078ec0ff */
.L_x_2:
[----:B------:R-:W-:Y:S02]  /*01e0*/  IMAD R10, R6, 0x4, R9 ;  /* 0x00000004060a7824 */ /* 0x000fe400078e0209 */
[----:B------:R-:W-:Y:S02]  /*01f0*/  VIADD R7, R7, 0x1 ;  /* 0x0000000107077836 */ /* 0x000fe40000000000 */
[----:B------:R-:W-:Y:S01]  /*0200*/  IMAD.IADD R6, R5, 0x1, R6 ;  /* 0x0000000105067824 */ /* 0x000fe200078e0206 */
[----:B------:R1:W-:Y:S02]  /*0210*/  STS [R10], RZ ;  /* 0x000000ff0a007388 */ /* 0x0003e40000000800 */
[----:B------:R-:W-:-:S04]  /*0220*/  LOP3.LUT R11, R7, R12, RZ, 0x3c, !PT ;  /* 0x0000000c070b7212 */ /* 0x000fc800078e3cff */
[----:B------:R-:W-:-:S13]  /*0230*/  ISETP.NE.AND P0, PT, R11, 0x2, PT ;  /* 0x000000020b00780c */ /* 0x000fda0003f05270 */
[----:B-1----:R-:W-:Y:S05]  /*0240*/  @P0 BRA `(.L_x_2) ;  /* 0xfffffffc00e40947 */ /* 0x002fea000383ffff */
.L_x_1:
[----:B0-----:R-:W-:Y:S05]  /*0250*/  BSYNC.RECONVERGENT B0 ;  /* 0x0000000000007941 */ /* 0x001fea0003800200 */
.L_x_0:
[----:B------:R-:W-:Y:S04]  /*0260*/  BSSY.RECONVERGENT B0, `(.L_x_3) ;  /* 0x0000011000007945 */ /* 0x000fe80003800200 */
[----:B------:R-:W-:Y:S05]  /*0270*/  @!P1 BRA `(.L_x_4) ;  /* 0x00000000003c9947 */ /* 0x000fea0003800000 */
[----:B------:R-:W0:Y:S01]  /*0280*/  S2UR UR5, SR_CgaCtaId ;  /* 0x00000000000579c3 */ /* 0x000e220000008800 */
[----:B------:R-:W-:Y:S02]  /*0290*/  UMOV UR4, 0x400 ;  /* 0x0000040000047882 */ /* 0x000fe40000000000 */
[----:B0-----:R-:W-:-:S06]  /*02a0*/  ULEA UR4, UR5, UR4, 0x18 ;  /* 0x0000000405047291 */ /* 0x001fcc000f8ec0ff */
[----:B------:R-:W-:-:S07]  /*02b0*/  LEA R10, R6, UR4, 0x2 ;  /* 0x00000004060a7c11 */ /* 0x000fce000f8e10ff */
.L_x_5:
[C-C-:B------:R-:W-:Y:S01]  /*02c0*/  IMAD R7, R5.reuse, 0x4, R10.reuse ;  /* 0x0000000405077824 */ /* 0x140fe200078e020a */
[----:B------:R0:W-:Y:S01]  /*02d0*/  STS [R10], RZ ;  /* 0x000000ff0a007388 */ /* 0x0001e20000000800 */
[C-C-:B------:R-:W-:Y:S02]  /*02e0*/  IMAD R9, R5.reuse, 0x8, R10.reuse ;  /* 0x0000000805097824 */ /* 0x140fe400078e020a */
[C---:B------:R-:W-:Y:S01]  /*02f0*/  IMAD R11, R5.reuse, 0xc, R10 ;  /* 0x0000000c050b7824 */ /* 0x040fe200078e020a */
[----:B------:R1:W-:Y:S01]  /*0300*/  STS [R7], RZ ;  /* 0x000000ff07007388 */ /* 0x0003e20000000800 */
[----:B------:R-:W-:-:S03]  /*0310*/  IMAD R6, R5, 0x4, R6 ;  /* 0x0000000405067824 */ /* 0x000fc600078e0206 */
[----:B------:R1:W-:Y:S01]  /*0320*/  STS [R9], RZ ;  /* 0x000000ff09007388 */ /* 0x0003e20000000800 */
[----:B0-----:R-:W-:Y:S01]  /*0330*/  IMAD R10, R5, 0x10, R10 ;  /* 0x00000010050a7824 */ /* 0x001fe200078e020a */
[----:B------:R-:W-:Y:S02]  /*0340*/  ISETP.GE.U32.AND P0, PT, R6, 0xc00, PT ;  /* 0x00000c000600780c */ /* 0x000fe40003f06070 */
[----:B------:R1:W-:Y:S11]  /*0350*/  STS [R11], RZ ;  /* 0x000000ff0b007388 */ /* 0x0003f60000000800 */
[----:B-1----:R-:W-:Y:S05]  /*0360*/  @!P0 BRA `(.L_x_5) ;  /* 0xfffffffc00d48947 */ /* 0x002fea000383ffff */
.L_x_4:
[----:B------:R-:W-:Y:S05]  /*0370*/  BSYNC.RECONVERGENT B0 ;  /* 0x0000000000007941 */ /* 0x000fea0003800200 */
.L_x_3:
[----:B------:R-:W-:Y:S01]  /*0380*/  BAR.SYNC.DEFER_BLOCKING 0x0 ;  /* 0x0000000000007b1d */ /* 0x000fe20000010000 */
[----:B------:R-:W-:-:S05]  /*0390*/  ISETP.GE.AND P0, PT, R3, UR7, PT ;  /* 0x0000000703007c0c */ /* 0x000fca000bf06270 */
[----:B------:R-:W0:Y:S01]  /*03a0*/  LDCU.64 UR10, c[0x0][0x358] ;  /* 0x00006b00ff0a77ac */ /* 0x000e220008000a00 */
[----:B------:R-:W-:Y:S07]  /*03b0*/  BSSY.RECONVERGENT B0, `(.L_x_6) ;  /* 0x0000092000007945 */ /* 0x000fee0003800200 */
[----:B------:R-:W-:Y:S05]  /*03c0*/  @P0 BRA `(.L_x_7) ;  /* 0x0000000800400947 */ /* 0x000fea0003800000 */
[----:B------:R-:W1:Y:S01]  /*03d0*/  I2F.U32.RP R12, R4 ;  /* 0x00000004000c7306 */ /* 0x000e620000209000 */
[C---:B------:R-:W-:Y:S01]  /*03e0*/  IMAD.IADD R9, R4.reuse, 0x1, R3 ;  /* 0x0000000104097824 */ /* 0x040fe200078e0203 */
[----:B------:R-:W-:Y:S01]  /*03f0*/  ISETP.NE.U32.AND P2, PT, R4, RZ, PT ;  /* 0x000000ff0400720c */ /* 0x000fe20003f45070 */
[----:B------:R-:W-:Y:S01]  /*0400*/  IMAD.MOV R13, RZ, RZ, -R4 ;  /* 0x000000ffff0d7224 */ /* 0x000fe200078e0a04 */
[----:B------:R-:W-:Y:S02]  /*0410*/  BSSY.RECONVERGENT B1, `(.L_x_8) ;  /* 0x0000037000017945 */ /* 0x000fe40003800200 */
[C---:B------:R-:W-:Y:S02]  /*0420*/  ISETP.GE.AND P0, PT, R9.reuse, UR7, PT ;  /* 0x0000000709007c0c */ /* 0x040fe4000bf06270 */
[----:B------:R-:W-:Y:S02]  /*0430*/  VIMNMX R10, PT, PT, R9, UR7, !PT ;  /* 0x00000007090a7c48 */ /* 0x000fe4000ffe0100 */
[----:B------:R-:W-:-:S04]  /*0440*/  SEL R11, RZ, 0x1, P0 ;  /* 0x00000001ff0b7807 */ /* 0x000fc80000000000 */
[----:B------:R-:W-:Y:S01]  /*0450*/  IADD3 R9, PT, PT, R10, -R9, -R11 ;  /* 0x800000090a097210 */ /* 0x000fe20007ffe80b */
[----:B-1----:R-:W1:Y:S02]  /*0460*/  MUFU.RCP R12, R12 ;  /* 0x0000000c000c7308 */ /* 0x002e640000001000 */
[----:B-1----:R-:W-:-:S06]  /*0470*/  VIADD R6, R12, 0xffffffe ;  /* 0x0ffffffe0c067836 */ /* 0x002fcc0000000000 */
[----:B------:R1:W2:Y:S02]  /*0480*/  F2I.FTZ.U32.TRUNC.NTZ R7, R6 ;  /* 0x0000000600077305 */ /* 0x0002a4000021f000 */
[----:B-1----:R-:W-:Y:S02]  /*0490*/  IMAD.MOV.U32 R6, RZ, RZ, RZ ;  /* 0x000000ffff067224 */ /* 0x002fe400078e00ff */
[----:B--2---:R-:W-:-:S04]  /*04a0*/  IMAD R13, R13, R7, RZ ;  /* 0x000000070d0d7224 */ /* 0x004fc800078e02ff */
[----:B------:R-:W-:-:S06]  /*04b0*/  IMAD.HI.U32 R12, R7, R13, R6 ;  /* 0x0000000d070c7227 */ /* 0x000fcc00078e0006 */
[----:B------:R-:W-:-:S04]  /*04c0*/  IMAD.HI.U32 R12, R12, R9, RZ ;  /* 0x000000090c0c7227 */ /* 0x000fc800078e00ff */
[----:B------:R-:W-:-:S04]  /*04d0*/  IMAD.MOV R6, RZ, RZ, -R12 ;  /* 0x000000ffff067224 */ /* 0x000fc800078e0a0c */
[----:B------:R-:W-:-:S05]  /*04e0*/  IMAD R9, R4, R6, R9 ;  /* 0x0000000604097224 */ /* 0x000fca00078e0209 */
[----:B------:R-:W-:-:S13]  /*04f0*/  ISETP.GE.U32.AND P0, PT, R9, R4, PT ;  /* 0x000000040900720c */ /* 0x000fda0003f06070 */
[----:B------:R-:W-:Y:S02]  /*0500*/  @P0 IMAD.IADD R9, R9, 0x1, -R4 ;  /* 0x0000000109090824 */ /* 0x000fe400078e0a04 */
[----:B------:R-:W-:-:S03]  /*0510*/  @P0 VIADD R12, R12, 0x1 ;  /* 0x000000010c0c0836 */ /* 0x000fc60000000000 */
[----:B------:R-:W-:-:S13]  /*0520*/  ISETP.GE.U32.AND P1, PT, R9, R4, PT ;  /* 0x000000040900720c */ /* 0x000fda0003f26070 */
[----:B------:R-:W-:Y:S01]  /*0530*/  @P1 VIADD R12, R12, 0x1 ;  /* 0x000000010c0c1836 */ /* 0x000fe20000000000 */
[----:B------:R-:W-:-:S05]  /*0540*/  @!P2 LOP3.LUT R12, RZ, R4, RZ, 0x33, !PT ;  /* 0x00000004ff0ca212 */ /* 0x000fca00078e33ff */
[----:B------:R-:W-:-:S05]  /*0550*/  IMAD.IADD R9, R11, 0x1, R12 ;  /* 0x000000010b097824 */ /* 0x000fca00078e020c */
[C---:B------:R-:W-:Y:S02]  /*0560*/  LOP3.LUT R6, R9.reuse, 0x3, RZ, 0xc0, !PT ;  /* 0x0000000309067812 */ /* 0x040fe400078ec0ff */
[----:B------:R-:W-:Y:S02]  /*0570*/  ISETP.GE.U32.AND P1, PT, R9, 0x3, PT ;  /* 0x000000030900780c */ /* 0x000fe40003f26070 */
[----:B------:R-:W-:-:S13]  /*0580*/  ISETP.NE.AND P0, PT, R6, 0x3, PT ;  /* 0x000000030600780c */ /* 0x000fda0003f05270 */
[----:B------:R-:W-:Y:S05]  /*0590*/  @!P0 BRA `(.L_x_9) ;  /* 0x0000000000788947 */ /* 0x000fea0003800000 */
[----:B------:R-:W1:Y:S01]  /*05a0*/  S2R R11, SR_CgaCtaId ;  /* 0x00000000000b7919 */ /* 0x000e620000008800 */
[----:B------:R-:W2:Y:S01]  /*05b0*/  LDC.64 R6, c[0x0][0x388] ;  /* 0x0000e200ff067b82 */ /* 0x000ea20000000a00 */
[----:B------:R-:W-:Y:S01]  /*05c0*/  VIADD R9, R9, 0x1 ;  /* 0x0000000109097836 */ /* 0x000fe20000000000 */
[----:B------:R-:W-:-:S04]  /*05d0*/  MOV R10, 0x400 ;  /* 0x00000400000a7802 */ /* 0x000fc80000000f00 */
[----:B------:R-:W-:-:S05]  /*05e0*/  LOP3.LUT R9, R9, 0x3, RZ, 0xc0, !PT ;  /* 0x0000000309097812 */ /* 0x000fca00078ec0ff */
[----:B------:R-:W-:Y:S01]  /*05f0*/  IMAD.MOV R9, RZ, RZ, -R9 ;  /* 0x000000ffff097224 */ /* 0x000fe200078e0a09 */
[----:B-1----:R-:W-:-:S07]  /*0600*/  LEA R16, R11, R10, 0x18 ;  /* 0x0000000a0b107211 */ /* 0x002fce00078ec0ff */
.L_x_10:
[----:B--2---:R-:W-:-:S06]  /*0610*/  IMAD.WIDE R10, R3, 0x4, R6 ;  /* 0x00000004030a7825 */ /* 0x004fcc00078e0206 */
[----:B0-----:R-:W2:Y:S01]  /*0620*/  LDG.E R11, desc[UR10][R10.64] ;  /* 0x0000000a0a0b7981 */ /* 0x001ea2000c1e1900 */
[----:B------:R-:W-:Y:S02]  /*0630*/  VIADD R9, R9, 0x1 ;  /* 0x0000000109097836 */ /* 0x000fe40000000000 */
[----:B------:R-:W-:-:S03]  /*0640*/  IMAD.IADD R3, R4, 0x1, R3 ;  /* 0x0000000104037824 */ /* 0x000fc600078e0203 */
[----:B------:R-:W-:Y:S02]  /*0650*/  ISETP.NE.AND P0, PT, R9, RZ, PT ;  /* 0x000000ff0900720c */ /* 0x000fe40003f05270 */
[--C-:B-12---:R-:W-:Y:S02]  /*0660*/  SHF.R.U32.HI R12, RZ, 0x8, R11.reuse ;  /* 0x00000008ff0c7819 */ /* 0x106fe4000001160b */
[----:B------:R-:W-:Y:S02]  /*0670*/  SHF.R.U32.HI R14, RZ, 0x10, R11 ;  /* 0x00000010ff0e7819 */ /* 0x000fe4000001160b */
[C---:B------:R-:W-:Y:S02]  /*0680*/  LOP3.LUT R13, R11.reuse, 0xff, RZ, 0xc0, !PT ;  /* 0x000000ff0b0d7812 */ /* 0x040fe400078ec0ff */
[----:B------:R-:W-:Y:S02]  /*0690*/  LOP3.LUT R15, R12, 0xff, RZ, 0xc0, !PT ;  /* 0x000000ff0c0f7812 */ /* 0x000fe400078ec0ff */
[----:B------:R-:W-:Y:S01]  /*06a0*/  LOP3.LUT R17, R14, 0xff, RZ, 0xc0, !PT ;  /* 0x000000ff0e117812 */ /* 0x000fe200078ec0ff */
[C---:B------:R-:W-:Y:S01]  /*06b0*/  IMAD.IADD R13, R8.reuse, 0x1, R13 ;  /* 0x00000001080d7824 */ /* 0x040fe200078e020d */
[----:B------:R-:W-:Y:S01]  /*06c0*/  LEA.HI R12, R11, R8, RZ, 0x8 ;  /* 0x000000080b0c7211 */ /* 0x000fe200078f40ff */
[----:B------:R-:W-:-:S02]  /*06d0*/  IMAD.IADD R15, R8, 0x1, R15 ;  /* 0x00000001080f7824 */ /* 0x000fc400078e020f */
[----:B------:R-:W-:Y:S02]  /*06e0*/  IMAD.IADD R17, R8, 0x1, R17 ;  /* 0x0000000108117824 */ /* 0x000fe400078e0211 */
[--C-:B------:R-:W-:Y:S02]  /*06f0*/  IMAD R13, R13, 0x4, R16.reuse ;  /* 0x000000040d0d7824 */ /* 0x100fe400078e0210 */
[--C-:B------:R-:W-:Y:S02]  /*0700*/  IMAD R15, R15, 0x4, R16.reuse ;  /* 0x000000040f0f7824 */ /* 0x100fe400078e0210 */
[--C-:B------:R-:W-:Y:S01]  /*0710*/  IMAD R17, R17, 0x4, R16.reuse ;  /* 0x0000000411117824 */ /* 0x100fe200078e0210 */
[----:B------:R1:W-:Y:S01]  /*0720*/  ATOMS.POPC.INC.32 RZ, [R13+URZ] ;  /* 0x000000000dff7f8c */ /* 0x0003e2000d8000ff */
[----:B------:R-:W-:-:S03]  /*0730*/  IMAD R12, R12, 0x4, R16 ;  /* 0x000000040c0c7824 */ /* 0x000fc600078e0210 */
[----:B------:R1:W-:Y:S04]  /*0740*/  ATOMS.POPC.INC.32 RZ, [R15+URZ] ;  /* 0x000000000fff7f8c */ /* 0x0003e8000d8000ff */
[----:B------:R1:W-:Y:S04]  /*0750*/  ATOMS.POPC.INC.32 RZ, [R17+URZ] ;  /* 0x0000000011ff7f8c */ /* 0x0003e8000d8000ff */
[----:B------:R1:W-:Y:S01]  /*0760*/  ATOMS.POPC.INC.32 RZ, [R12+URZ] ;  /* 0x000000000cff7f8c */ /* 0x0003e2000d8000ff */
[----:B------:R-:W-:Y:S05]  /*0770*/  @P0 BRA `(.L_x_10) ;  /* 0xfffffffc00a40947 */ /* 0x000fea000383ffff */
.L_x_9:
[----:B0-----:R-:W-:Y:S05]  /*0780*/  BSYNC.RECONVERGENT B1 ;  /* 0x0000000000017941 */ /* 0x001fea0003800200 */
.L_x_8:
[----:B------:R-:W-:Y:S05]  /*0790*/  @!P1 BRA `(.L_x_7) ;  /* 0x00000004004c9947 */ /* 0x000fea0003800000 */
[----:B------:R-:W0:Y:S01]  /*07a0*/  S2R R10, SR_CgaCtaId ;  /* 0x00000000000a7919 */ /* 0x000e220000008800 */
[----:B------:R-:W2:Y:S01]  /*07b0*/  LDC.64 R6, c[0x0][0x388] ;  /* 0x0000e200ff067b82 */ /* 0x000ea20000000a00 */
[----:B------:R-:W-:-:S04]  /*07c0*/  MOV R9, 0x400 ;  /* 0x0000040000097802 */ /* 0x000fc80000000f00 */
[----:B0-----:R-:W-:-:S07]  /*07d0*/  LEA R9, R10, R9, 0x18 ;  /* 0x000000090a097211 */ /* 0x001fce00078ec0ff */
.L_x_11:
[----:B--23--:R-:W-:-:S05]  /*07e0*/  IMAD.WIDE R20, R3, 0x4, R6 ;  /* 0x0000000403147825 */ /* 0x00cfca00078e0206 */
[----:B------:R-:W2:Y:S01]  /*07f0*/  LDG.E R23, desc[UR10][R20.64] ;  /* 0x0000000a14177981 */ /* 0x000ea2000c1e1900 */
[----:B-1----:R-:W-:-:S05]  /*0800*/  IMAD.WIDE R16, R4, 0x4, R20 ;  /* 0x0000000404107825 */ /* 0x002fca00078e0214 */
[----:B------:R0:W3:Y:S01]  /*0810*/  LDG.E R11, desc[UR10][R16.64] ;  /* 0x0000000a100b7981 */ /* 0x0000e2000c1e1900 */
[----:B------:R-:W-:-:S05]  /*0820*/  IMAD.WIDE R18, R4, 0x4, R16 ;  /* 0x0000000404127825 */ /* 0x000fca00078e0210 */
[----:B------:R1:W4:Y:S01]  /*0830*/  LDG.E R13, desc[UR10][R18.64] ;  /* 0x0000000a120d7981 */ /* 0x000322000c1e1900 */
[----:B------:R-:W-:-:S06]  /*0840*/  IMAD.WIDE R14, R4, 0x4, R18 ;  /* 0x00000004040e7825 */ /* 0x000fcc00078e0212 */
[----:B------:R5:W4:Y:S01]  /*0850*/  LDG.E R15, desc[UR10][R14.64] ;  /* 0x0000000a0e0f7981 */ /* 0x000b22000c1e1900 */
[----:B------:R-:W-:-:S05]  /*0860*/  IMAD R3, R4, 0x4, R3 ;  /* 0x0000000404037824 */ /* 0x000fca00078e0203 */
[----:B------:R-:W-:Y:S02]  /*0870*/  ISETP.GE.AND P0, PT, R3, UR7, PT ;  /* 0x0000000703007c0c */ /* 0x000fe4000bf06270 */
[--C-:B--2---:R-:W-:Y:S02]  /*0880*/  SHF.R.U32.HI R12, RZ, 0x8, R23.reuse ;  /* 0x00000008ff0c7819 */ /* 0x104fe40000011617 */
[----:B------:R-:W-:Y:S02]  /*0890*/  LOP3.LUT R25, R23, 0xff, RZ, 0xc0, !PT ;  /* 0x000000ff17197812 */ /* 0x000fe400078ec0ff */
[----:B------:R-:W-:Y:S02]  /*08a0*/  SHF.R.U32.HI R20, RZ, 0x10, R23 ;  /* 0x00000010ff147819 */ /* 0x000fe40000011617 */
[----:B0-----:R-:W-:Y:S01]  /*08b0*/  LOP3.LUT R17, R12, 0xff, RZ, 0xc0, !PT ;  /* 0x000000ff0c117812 */ /* 0x001fe200078ec0ff */
[----:B------:R-:W-:Y:S01]  /*08c0*/  IMAD.IADD R10, R8, 0x1, R25 ;  /* 0x00000001080a7824 */ /* 0x000fe200078e0219 */
[----:B-1----:R-:W-:-:S02]  /*08d0*/  LOP3.LUT R19, R20, 0xff, RZ, 0xc0, !PT ;  /* 0x000000ff14137812 */ /* 0x002fc400078ec0ff */
[----:B---3--:R-:W-:Y:S01]  /*08e0*/  SHF.R.U32.HI R18, RZ, 0x8, R11 ;  /* 0x00000008ff127819 */ /* 0x008fe2000001160b */
[----:B------:R-:W-:Y:S01]  /*08f0*/  IMAD.IADD R12, R8, 0x1, R17 ;  /* 0x00000001080c7824 */ /* 0x000fe200078e0211 */
[----:B------:R-:W-:Y:S01]  /*0900*/  LOP3.LUT R17, R11, 0xff, RZ, 0xc0, !PT ;  /* 0x000000ff0b117812 */ /* 0x000fe200078ec0ff */
[----:B------:R-:W-:Y:S01]  /*0910*/  IMAD R10, R10, 0x4, R9 ;  /* 0x000000040a0a7824 */ /* 0x000fe200078e0209 */
[-C--:B------:R-:W-:Y:S01]  /*0920*/  LEA.HI R16, R23, R8.reuse, RZ, 0x8 ;  /* 0x0000000817107211 */ /* 0x080fe200078f40ff */
[----:B-----5:R-:W-:Y:S01]  /*0930*/  IMAD.IADD R14, R8, 0x1, R19 ;  /* 0x00000001080e7824 */ /* 0x020fe200078e0213 */
[----:B------:R-:W-:Y:S01]  /*0940*/  LOP3.LUT R19, R18, 0xff, RZ, 0xc0, !PT ;  /* 0x000000ff12137812 */ /* 0x000fe200078ec0ff */
[----:B------:R-:W-:Y:S01]  /*0950*/  IMAD.IADD R18, R8, 0x1, R17 ;  /* 0x0000000108127824 */ /* 0x000fe200078e0211 */
[----:B------:R-:W-:Y:S01]  /*0960*/  SHF.R.U32.HI R17, RZ, 0x10, R11 ;  /* 0x00000010ff117819 */ /* 0x000fe2000001160b */
[----:B------:R0:W-:Y:S01]  /*0970*/  ATOMS.POPC.INC.32 RZ, [R10+URZ] ;  /* 0x000000000aff7f8c */ /* 0x0001e2000d8000ff */
[--C-:B------:R-:W-:Y:S01]  /*0980*/  IMAD R12, R12, 0x4, R9.reuse ;  /* 0x000000040c0c7824 */ /* 0x100fe200078e0209 */
[----:B------:R-:W-:Y:S01]  /*0990*/  LEA.HI R20, R11, R8, RZ, 0x8 ;  /* 0x000000080b147211 */ /* 0x000fe200078f40ff */
[--C-:B------:R-:W-:Y:S01]  /*09a0*/  IMAD R14, R14, 0x4, R9.reuse ;  /* 0x000000040e0e7824 */ /* 0x100fe200078e0209 */
[----:B------:R-:W-:Y:S01]  /*09b0*/  LOP3.LUT R17, R17, 0xff, RZ, 0xc0, !PT ;  /* 0x000000ff11117812 */ /* 0x000fe200078ec0ff */
[--C-:B------:R-:W-:Y:S01]  /*09c0*/  IMAD R16, R16, 0x4, R9.reuse ;  /* 0x0000000410107824 */ /* 0x100fe200078e0209 */
[----:B----4-:R-:W-:Y:S01]  /*09d0*/  LOP3.LUT R11, R13, 0xff, RZ, 0xc0, !PT ;  /* 0x000000ff0d0b7812 */ /* 0x010fe200078ec0ff */
[----:B------:R-:W-:Y:S01]  /*09e0*/  IMAD R18, R18, 0x4, R9 ;  /* 0x0000000412127824 */ /* 0x000fe200078e0209 */
[----:B------:R1:W-:Y:S01]  /*09f0*/  ATOMS.POPC.INC.32 RZ, [R12+URZ] ;  /* 0x000000000cff7f8c */ /* 0x0003e2000d8000ff */
[----:B0-----:R-:W-:Y:S01]  /*0a00*/  IMAD.IADD R10, R8, 0x1, R19 ;  /* 0x00000001080a7824 */ /* 0x001fe200078e0213 */
[----:B------:R-:W-:Y:S01]  /*0a10*/  SHF.R.U32.HI R19, RZ, 0x8, R13 ;  /* 0x00000008ff137819 */ /* 0x000fe2000001160d */
[--C-:B------:R-:W-:Y:S01]  /*0a20*/  IMAD R20, R20, 0x4, R9.reuse ;  /* 0x0000000414147824 */ /* 0x100fe200078e0209 */
[----:B------:R0:W-:Y:S01]  /*0a30*/  ATOMS.POPC.INC.32 RZ, [R14+URZ] ;  /* 0x000000000eff7f8c */ /* 0x0001e2000d8000ff */
[----:B------:R-:W-:Y:S01]  /*0a40*/  IMAD R10, R10, 0x4, R9 ;  /* 0x000000040a0a7824 */ /* 0x000fe200078e0209 */
[----:B------:R-:W-:-:S02]  /*0a50*/  LOP3.LUT R19, R19, 0xff, RZ, 0xc0, !PT ;  /* 0x000000ff13137812 */ /* 0x000fc400078ec0ff */
[----:B------:R2:W-:Y:S01]  /*0a60*/  ATOMS.POPC.INC.32 RZ, [R16+URZ] ;  /* 0x0000000010ff7f8c */ /* 0x0005e2000d8000ff */
[----:B------:R-:W-:Y:S01]  /*0a70*/  SHF.R.U32.HI R21, RZ, 0x10, R13 ;  /* 0x00000010ff157819 */ /* 0x000fe2000001160d */
[C---:B-1----:R-:W-:Y:S01]  /*0a80*/  IMAD.IADD R12, R8.reuse, 0x1, R17 ;  /* 0x00000001080c7824 */ /* 0x042fe200078e0211 */
[----:B------:R-:W-:Y:S01]  /*0a90*/  SHF.R.U32.HI R17, RZ, 0x8, R15 ;  /* 0x00000008ff117819 */ /* 0x000fe2000001160f */
[----:B------:R1:W-:Y:S01]  /*0aa0*/  ATOMS.POPC.INC.32 RZ, [R18+URZ] ;  /* 0x0000000012ff7f8c */ /* 0x0003e2000d8000ff */
[----:B0-----:R-:W-:Y:S01]  /*0ab0*/  IMAD.IADD R14, R8, 0x1, R11 ;  /* 0x00000001080e7824 */ /* 0x001fe200078e020b */
[----:B------:R-:W-:Y:S01]  /*0ac0*/  LOP3.LUT R21, R21, 0xff, RZ, 0xc0, !PT ;  /* 0x000000ff15157812 */ /* 0x000fe200078ec0ff */
[--C-:B------:R-:W-:Y:S01]  /*0ad0*/  IMAD R12, R12, 0x4, R9.reuse ;  /* 0x000000040c0c7824 */ /* 0x100fe200078e0209 */
[----:B------:R0:W-:Y:S01]  /*0ae0*/  ATOMS.POPC.INC.32 RZ, [R10+URZ] ;  /* 0x000000000aff7f8c */ /* 0x0001e2000d8000ff */
[----:B------:R-:W-:Y:S01]  /*0af0*/  IMAD R14, R14, 0x4, R9 ;  /* 0x000000040e0e7824 */ /* 0x000fe200078e0209 */
[----:B------:R-:W-:Y:S01]  /*0b00*/  LOP3.LUT R11, R15, 0xff, RZ, 0xc0, !PT ;  /* 0x000000ff0f0b7812 */ /* 0x000fe200078ec0ff */
[----:B--2---:R-:W-:Y:S01]  /*0b10*/  IMAD.IADD R16, R8, 0x1, R21 ;  /* 0x0000000108107824 */ /* 0x004fe200078e0215 */
[----:B------:R-:W-:Y:S01]  /*0b20*/  LOP3.LUT R17, R17, 0xff, RZ, 0xc0, !PT ;  /* 0x000000ff11117812 */ /* 0x000fe200078ec0ff */
[----:B------:R2:W-:Y:S01]  /*0b30*/  ATOMS.POPC.INC.32 RZ, [R12+URZ] ;  /* 0x000000000cff7f8c */ /* 0x0005e2000d8000ff */
[----:B-1----:R-:W-:Y:S01]  /*0b40*/  LEA.HI R18, R13, R8, RZ, 0x8 ;  /* 0x000000080d127211 */ /* 0x002fe200078f40ff */
[----:B------:R-:W-:-:S02]  /*0b50*/  IMAD R16, R16, 0x4, R9 ;  /* 0x0000000410107824 */ /* 0x000fc400078e0209 */
[----:B0-----:R-:W-:Y:S01]  /*0b60*/  IMAD.IADD R10, R8, 0x1, R19 ;  /* 0x00000001080a7824 */ /* 0x001fe200078e0213 */
[----:B------:R-:W-:Y:S01]  /*0b70*/  SHF.R.U32.HI R19, RZ, 0x10, R15 ;  /* 0x00000010ff137819 */ /* 0x000fe2000001160f */
[----:B------:R0:W-:Y:S01]  /*0b80*/  ATOMS.POPC.INC.32 RZ, [R20+URZ] ;  /* 0x0000000014ff7f8c */ /* 0x0001e2000d8000ff */
[--C-:B------:R-:W-:Y:S02]  /*0b90*/  IMAD R18, R18, 0x4, R9.reuse ;  /* 0x0000000412127824 */ /* 0x100fe400078e0209 */
[----:B------:R-:W-:Y:S01]  /*0ba0*/  IMAD R10, R10, 0x4, R9 ;  /* 0x000000040a0a7824 */ /* 0x000fe200078e0209 */
[----:B------:R-:W-:Y:S01]  /*0bb0*/  LOP3.LUT R19, R19, 0xff, RZ, 0xc0, !PT ;  /* 0x000000ff13137812 */ /* 0x000fe200078ec0ff */
[----:B------:R1:W-:Y:S01]  /*0bc0*/  ATOMS.POPC.INC.32 RZ, [R14+URZ] ;  /* 0x000000000eff7f8c */ /* 0x0003e2000d8000ff */
[----:B--2---:R-:W-:-:S03]  /*0bd0*/  IMAD.IADD R12, R8, 0x1, R11 ;  /* 0x00000001080c7824 */ /* 0x004fc600078e020b */
[----:B------:R2:W-:Y:S01]  /*0be0*/  ATOMS.POPC.INC.32 RZ, [R10+URZ] ;  /* 0x000000000aff7f8c */ /* 0x0005e2000d8000ff */
[----:B0-----:R-:W-:Y:S02]  /*0bf0*/  IMAD.IADD R20, R8, 0x1, R19 ;  /* 0x0000000108147824 */ /* 0x001fe400078e0213 */
[----:B------:R-:W-:Y:S01]  /*0c00*/  IMAD R12, R12, 0x4, R9 ;  /* 0x000000040c0c7824 */ /* 0x000fe200078e0209 */
[----:B------:R3:W-:Y:S01]  /*0c10*/  ATOMS.POPC.INC.32 RZ, [R16+URZ] ;  /* 0x0000000010ff7f8c */ /* 0x0007e2000d8000ff */
[----:B-1----:R-:W-:Y:S02]  /*0c20*/  IMAD.IADD R14, R8, 0x1, R17 ;  /* 0x00000001080e7824 */ /* 0x002fe400078e0211 */
[--C-:B------:R-:W-:Y:S01]  /*0c30*/  IMAD R20, R20, 0x4, R9.reuse ;  /* 0x0000000414147824 */ /* 0x100fe200078e0209 */
[----:B--2---:R-:W-:Y:S01]  /*0c40*/  LEA.HI R10, R15, R8, RZ, 0x8 ;  /* 0x000000080f0a7211 */ /* 0x004fe200078f40ff */
[--C-:B------:R-:W-:Y:S01]  /*0c50*/  IMAD R14, R14, 0x4, R9.reuse ;  /* 0x000000040e0e7824 */ /* 0x100fe200078e0209 */
[----:B------:R3:W-:Y:S03]  /*0c60*/  ATOMS.POPC.INC.32 RZ, [R18+URZ] ;  /* 0x0000000012ff7f8c */ /* 0x0007e6000d8000ff */
[----:B------:R-:W-:Y:S01]  /*0c70*/  IMAD R10, R10, 0x4, R9 ;  /* 0x000000040a0a7824 */ /* 0x000fe200078e0209 */
[----:B------:R3:W-:Y:S04]  /*0c80*/  ATOMS.POPC.INC.32 RZ, [R12+URZ] ;  /* 0x000000000cff7f8c */ /* 0x0007e8000d8000ff */
[----:B------:R3:W-:Y:S04]  /*0c90*/  ATOMS.POPC.INC.32 RZ, [R14+URZ] ;  /* 0x000000000eff7f8c */ /* 0x0007e8000d8000ff */
[----:B------:R3:W-:Y:S04]  /*0ca0*/  ATOMS.POPC.INC.32 RZ, [R20+URZ] ;  /* 0x0000000014ff7f8c */ /* 0x0007e8000d8000ff */
[----:B------:R3:W-:Y:S01]  /*0cb0*/  ATOMS.POPC.INC.32 RZ, [R10+URZ] ;  /* 0x000000000aff7f8c */ /* 0x0007e2000d8000ff */
[----:B------:R-:W-:Y:S05]  /*0cc0*/  @!P0 BRA `(.L_x_11) ;  /* 0xfffffff800c48947 */ /* 0x000fea000383ffff */
.L_x_7:
[----:B0-----:R-:W-:Y:S05]  /*0cd0*/  BSYNC.RECONVERGENT B0 ;  /* 0x0000000000007941 */ /* 0x001fea0003800200 */
.L_x_6:
[----:B------:R-:W-:Y:S01]  /*0ce0*/  BAR.SYNC.DEFER_BLOCKING 0x0 ;  /* 0x0000000000007b1d */ /* 0x000fe20000010000 */
[----:B------:R-:W-:-:S13]  /*0cf0*/  ISETP.GT.U32.AND P0, PT, R0, 0xff, PT ;  /* 0x000000ff0000780c */ /* 0x000fda0003f04070 */
[----:B------:R-:W-:Y:S05]  /*0d00*/  @P0 EXIT ;  /* 0x000000000000094d */ /* 0x000fea0003800000 */
[----:B------:R-:W0:Y:S01]  /*0d10*/  I2F.U32.RP R8, R5 ;  /* 0x0000000500087306 */ /* 0x000e220000209000 */
[C---:B------:R-:W-:Y:S01]  /*0d20*/  ISETP.GE.U32.AND P0, PT, R2.reuse, 0x100, PT ;  /* 0x000001000200780c */ /* 0x040fe20003f06070 */
[----:B------:R-:W-:Y:S01]  /*0d30*/  IMAD.MOV.U32 R6, RZ, RZ, RZ ;  /* 0x000000ffff067224 */ /* 0x000fe200078e00ff */
[----:B------:R-:W-:Y:S01]  /*0d40*/  VIMNMX.U32 R3, PT, PT, R2, 0x100, !PT ;  /* 0x0000010002037848 */ /* 0x000fe20007fe0000 */
[----:B------:R-:W-:Y:S01]  /*0d50*/  BSSY.RECONVERGENT B0, `(.L_x_12) ;  /* 0x0000042000007945 */ /* 0x000fe20003800200 */
[----:B------:R-:W-:-:S03]  /*0d60*/  ISETP.NE.U32.AND P2, PT, R5, RZ, PT ;  /* 0x000000ff0500720c */ /* 0x000fc60003f45070 */
[----:B0-----:R-:W0:Y:S02]  /*0d70*/  MUFU.RCP R8, R8 ;  /* 0x0000000800087308 */ /* 0x001e240000001000 */
[----:B0-----:R-:W-:-:S06]  /*0d80*/  VIADD R7, R8, 0xffffffe ;  /* 0x0ffffffe08077836 */ /* 0x001fcc0000000000 */
[----:B------:R-:W0:Y:S02]  /*0d90*/  F2I.FTZ.U32.TRUNC.NTZ R7, R7 ;  /* 0x0000000700077305 */ /* 0x000e24000021f000 */
[----:B0-----:R-:W-:-:S04]  /*0da0*/  IMAD.MOV R4, RZ, RZ, -R7 ;  /* 0x000000ffff047224 */ /* 0x001fc800078e0a07 */
[----:B------:R-:W-:Y:S01]  /*0db0*/  IMAD R9, R4, R5, RZ ;  /* 0x0000000504097224 */ /* 0x000fe200078e02ff */
[----:B------:R-:W-:-:S03]  /*0dc0*/  SEL R4, RZ, 0x1, P0 ;  /* 0x00000001ff047807 */ /* 0x000fc60000000000 */
[----:B------:R-:W-:Y:S01]  /*0dd0*/  IMAD.HI.U32 R9, R7, R9, R6 ;  /* 0x0000000907097227 */ /* 0x000fe200078e0006 */
[----:B------:R-:W-:-:S05]  /*0de0*/  IADD3 R6, PT, PT, R3, -R2, -R4 ;  /* 0x8000000203067210 */ /* 0x000fca0007ffe804 */
        /* <DEDUP_REMOVED lines=11> */
[----:B------:R-:W-:Y:S02]  /*0ea0*/  ISETP.NE.AND P1, PT, R4, RZ, PT ;  /* 0x000000ff0400720c */ /* 0x000fe40003f25270 */
[----:B------:R-:W-:-:S13]  /*0eb0*/  ISETP.NE.U32.AND P0, PT, R3, 0x1, PT ;  /* 0x000000010300780c */ /* 0x000fda0003f05070 */
[----:B------:R-:W-:Y:S05]  /*0ec0*/  @!P0 BRA `(.L_x_13) ;  /* 0x0000000000a88947 */ /* 0x000fea0003800000 */
[----:B------:R-:W0:Y:S01]  /*0ed0*/  S2UR UR5, SR_CgaCtaId ;  /* 0x00000000000579c3 */ /* 0x000e220000008800 */
[----:B------:R-:W-:Y:S02]  /*0ee0*/  UMOV UR4, 0x400 ;  /* 0x0000040000047882 */ /* 0x000fe40000000000 */
[----:B0-----:R-:W-:-:S06]  /*0ef0*/  ULEA UR4, UR5, UR4, 0x18 ;  /* 0x0000000405047291 */ /* 0x001fcc000f8ec0ff */
[----:B------:R-:W-:Y:S01]  /*0f00*/  LEA R9, R0, UR4, 0x2 ;  /* 0x0000000400097c11 */ /* 0x000fe2000f8e10ff */
[----:B------:R-:W-:-:S04]  /*0f10*/  UIMAD.WIDE.U32 UR4, UR6, 0x3e0f83e1, URZ ;  /* 0x3e0f83e1060478a5 */ /* 0x000fc8000f8e00ff */
[----:B------:R-:W0:Y:S01]  /*0f20*/  LDS R6, [R9] ;  /* 0x0000000009067984 */ /* 0x000e220000000800 */
[----:B------:R-:W-:-:S03]  /*0f30*/  USHF.L.U32 UR5, UR5, 0x2, URZ ;  /* 0x0000000205057899 */ /* 0x000fc600080006ff */
[----:B------:R-:W2:Y:S01]  /*0f40*/  LDS R7, [R9+0x400] ;  /* 0x0004000009077984 */ /* 0x000ea20000000800 */
[----:B------:R-:W-:-:S03]  /*0f50*/  ULOP3.LUT UR5, UR5, 0x7fffff00, URZ, 0xc0, !UPT ;  /* 0x7fffff0005057892 */ /* 0x000fc6000f8ec0ff */
[----:B---3--:R-:W3:Y:S04]  /*0f60*/  LDS R10, [R9+0x800] ;  /* 0x00080000090a7984 */ /* 0x008ee80000000800 */
[----:B------:R-:W4:Y:S04]  /*0f70*/  LDS R11, [R9+0xc00] ;  /* 0x000c0000090b7984 */ /* 0x000f280000000800 */
[----:B-1----:R-:W1:Y:S04]  /*0f80*/  LDS R12, [R9+0x1000] ;  /* 0x00100000090c7984 */ /* 0x002e680000000800 */
[----:B------:R-:W5:Y:S04]  /*0f90*/  LDS R13, [R9+0x1400] ;  /* 0x00140000090d7984 */ /* 0x000f680000000800 */
[----:B------:R-:W5:Y:S04]  /*0fa0*/  LDS R14, [R9+0x1800] ;  /* 0x00180000090e7984 */ /* 0x000f680000000800 */
[----:B------:R-:W5:Y:S04]  /*0fb0*/  LDS R15, [R9+0x1c00] ;  /* 0x001c0000090f7984 */ /* 0x000f680000000800 */
[----:B------:R-:W5:Y:S04]  /*0fc0*/  LDS R16, [R9+0x2000] ;  /* 0x0020000009107984 */ /* 0x000f680000000800 */
[----:B------:R-:W5:Y:S04]  /*0fd0*/  LDS R3, [R9+0x2400] ;  /* 0x0024000009037984 */ /* 0x000f680000000800 */
[----:B------:R-:W5:Y:S01]  /*0fe0*/  LDS R4, [R9+0x2800] ;  /* 0x0028000009047984 */ /* 0x000f620000000800 */
[----:B0-----:R-:W-:-:S03]  /*0ff0*/  LOP3.LUT R6, R6, 0x7ffffff, RZ, 0xc0, !PT ;  /* 0x07ffffff06067812 */ /* 0x001fc600078ec0ff */
[----:B------:R0:W5:Y:S01]  /*1000*/  LDS R8, [R9+0x2c00] ;  /* 0x002c000009087984 */ /* 0x0001620000000800 */
[----:B--2---:R-:W-:Y:S02]  /*1010*/  LOP3.LUT R7, R7, 0x7ffffff, RZ, 0xc0, !PT ;  /* 0x07ffffff07077812 */ /* 0x004fe400078ec0ff */
[----:B---3--:R-:W-:-:S04]  /*1020*/  LOP3.LUT R10, R10, 0x7ffffff, RZ, 0xc0, !PT ;  /* 0x07ffffff0a0a7812 */ /* 0x008fc800078ec0ff */
[----:B------:R-:W-:Y:S01]  /*1030*/  IADD3 R6, PT, PT, R10, R7, R6 ;  /* 0x000000070a067210 */ /* 0x000fe20007ffe006 */
[----:B0-----:R-:W-:Y:S01]  /*1040*/  VIADD R9, R0, UR5 ;  /* 0x0000000500097c36 */ /* 0x001fe20008000000 */
[----:B----4-:R-:W-:Y:S02]  /*1050*/  LOP3.LUT R11, R11, 0x7ffffff, RZ, 0xc0, !PT ;  /* 0x07ffffff0b0b7812 */ /* 0x010fe400078ec0ff */
[----:B-1----:R-:W-:-:S04]  /*1060*/  LOP3.LUT R12, R12, 0x7ffffff, RZ, 0xc0, !PT ;  /* 0x07ffffff0c0c7812 */ /* 0x002fc800078ec0ff */
[----:B------:R-:W-:Y:S02]  /*1070*/  IADD3 R11, PT, PT, R12, R11, R6 ;  /* 0x0000000b0c0b7210 */ /* 0x000fe40007ffe006 */
[----:B------:R-:W0:Y:S01]  /*1080*/  LDC.64 R6, c[0x0][0x380] ;  /* 0x0000e000ff067b82 */ /* 0x000e220000000a00 */
[----:B-----5:R-:W-:Y:S02]  /*1090*/  LOP3.LUT R10, R13, 0x7ffffff, RZ, 0xc0, !PT ;  /* 0x07ffffff0d0a7812 */ /* 0x020fe400078ec0ff */
[----:B------:R-:W-:Y:S02]  /*10a0*/  LOP3.LUT R14, R14, 0x7ffffff, RZ, 0xc0, !PT ;  /* 0x07ffffff0e0e7812 */ /* 0x000fe400078ec0ff */
[----:B------:R-:W-:Y:S02]  /*10b0*/  LOP3.LUT R15, R15, 0x7ffffff, RZ, 0xc0, !PT ;  /* 0x07ffffff0f0f7812 */ /* 0x000fe400078ec0ff */
[----:B------:R-:W-:Y:S02]  /*10c0*/  IADD3 R10, PT, PT, R14, R10, R11 ;  /* 0x0000000a0e0a7210 */ /* 0x000fe40007ffe00b */
[----:B------:R-:W-:-:S04]  /*10d0*/  LOP3.LUT R16, R16, 0x7ffffff, RZ, 0xc0, !PT ;  /* 0x07ffffff10107812 */ /* 0x000fc800078ec0ff */
[----:B------:R-:W-:Y:S02]  /*10e0*/  IADD3 R10, PT, PT, R16, R15, R10 ;  /* 0x0000000f100a7210 */ /* 0x000fe40007ffe00a */
[----:B------:R-:W-:Y:S02]  /*10f0*/  LOP3.LUT R3, R3, 0x7ffffff, RZ, 0xc0, !PT ;  /* 0x07ffffff03037812 */ /* 0x000fe400078ec0ff */
[----:B------:R-:W-:-:S04]  /*1100*/  LOP3.LUT R4, R4, 0x7ffffff, RZ, 0xc0, !PT ;  /* 0x07ffffff04047812 */ /* 0x000fc800078ec0ff */
[----:B------:R-:W-:Y:S02]  /*1110*/  IADD3 R3, PT, PT, R4, R3, R10 ;  /* 0x0000000304037210 */ /* 0x000fe40007ffe00a */
[----:B------:R-:W-:Y:S01]  /*1120*/  LOP3.LUT R8, R8, 0x7ffffff, RZ, 0xc0, !PT ;  /* 0x07ffffff08087812 */ /* 0x000fe200078ec0ff */
[----:B0-----:R-:W-:-:S04]  /*1130*/  IMAD.WIDE.U32 R6, R9, 0x4, R6 ;  /* 0x0000000409067825 */ /* 0x001fc800078e0006 */
[----:B------:R-:W-:-:S05]  /*1140*/  IMAD.IADD R3, R3, 0x1, R8 ;  /* 0x0000000103037824 */ /* 0x000fca00078e0208 */
[----:B------:R0:W-:Y:S01]  /*1150*/  REDG.E.ADD.STRONG.GPU desc[UR10][R6.64], R3 ;  /* 0x000000030600798e */ /* 0x0001e2000c12e10a */
[----:B------:R-:W-:-:S07]  /*1160*/  IMAD.MOV.U32 R0, RZ, RZ, R2 ;  /* 0x000000ffff007224 */ /* 0x000fce00078e0002 */
.L_x_13:
[----:B------:R-:W-:Y:S05]  /*1170*/  BSYNC.RECONVERGENT B0 ;  /* 0x0000000000007941 */ /* 0x000fea0003800200 */
.L_x_12:
[----:B------:R-:W-:Y:S05]  /*1180*/  @!P1 EXIT ;  /* 0x000000000000994d */ /* 0x000fea0003800000 */
[----:B------:R-:W2:Y:S01]  /*1190*/  S2UR UR9, SR_CgaCtaId ;  /* 0x00000000000979c3 */ /* 0x000ea20000008800 */
[----:B------:R-:W4:Y:S01]  /*11a0*/  LDCU.64 UR4, c[0x0][0x380] ;  /* 0x00007000ff0477ac */ /* 0x000f220008000a00 */
[----:B0-----:R-:W-:Y:S02]  /*11b0*/  IMAD.MOV.U32 R7, RZ, RZ, R0 ;  /* 0x000000ffff077224 */ /* 0x001fe400078e0000 */
[----:B------:R-:W-:Y:S01]  /*11c0*/  IMAD.IADD R9, R0, 0x1, R5 ;  /* 0x0000000100097824 */ /* 0x000fe200078e0205 */
[----:B------:R-:W-:Y:S01]  /*11d0*/  UIMAD.WIDE.U32 UR6, UR6, 0x3e0f83e1, URZ ;  /* 0x3e0f83e1060678a5 */ /* 0x000fe2000f8e00ff */
[----:B------:R-:W-:-:S03]  /*11e0*/  UMOV UR8, 0x400 ;  /* 0x0000040000087882 */ /* 0x000fc60000000000 */
[----:B------:R-:W-:-:S04]  /*11f0*/  USHF.R.U32.HI UR6, URZ, 0x6, UR7 ;  /* 0x00000006ff067899 */ /* 0x000fc80008011607 */
[----:B----4-:R-:W-:Y:S02]  /*1200*/  UIMAD.WIDE.U32 UR4, UR6, 0x400, UR4 ;  /* 0x00000400060478a5 */ /* 0x010fe4000f8e0004 */
[----:B--2---:R-:W-:-:S04]  /*1210*/  ULEA UR8, UR9, UR8, 0x18 ;  /* 0x0000000809087291 */ /* 0x004fc8000f8ec0ff */
[----:B------:R-:W-:Y:S02]  /*1220*/  IMAD.U32 R2, RZ, RZ, UR4 ;  /* 0x00000004ff027e24 */ /* 0x000fe4000f8e00ff */
[----:B------:R-:W-:Y:S01]  /*1230*/  IMAD.U32 R3, RZ, RZ, UR5 ;  /* 0x00000005ff037e24 */ /* 0x000fe2000f8e00ff */
[----:B------:R-:W-:-:S05]  /*1240*/  LEA R4, R0, UR8, 0x2 ;  /* 0x0000000800047c11 */ /* 0x000fca000f8e10ff */
[----:B------:R-:W-:-:S07]  /*1250*/  VIADD R4, R4, 0x1800 ;  /* 0x0000180004047836 */ /* 0x000fce0000000000 */
.L_x_14:
[----:B0-----:R-:W0:Y:S01]  /*1260*/  LDS R8, [R4+-0x1800] ;  /* 0xffe8000004087984 */ /* 0x001e220000000800 */
[----:B---3--:R-:W-:-:S03]  /*1270*/  IMAD R18, R5, 0x4, R4 ;  /* 0x0000000405127824 */ /* 0x008fc600078e0204 */
[----:B------:R-:W2:Y:S04]  /*1280*/  LDS R10, [R4+-0x1400] ;  /* 0xffec0000040a7984 */ /* 0x000ea80000000800 */
[----:B------:R-:W3:Y:S04]  /*1290*/  LDS R11, [R4+-0x1000] ;  /* 0xfff00000040b7984 */ /* 0x000ee80000000800 */
[----:B------:R-:W4:Y:S04]  /*12a0*/  LDS R22, [R4+-0x800] ;  /* 0xfff8000004167984 */ /* 0x000f280000000800 */
[----:B------:R-:W5:Y:S04]  /*12b0*/  LDS R21, [R18+-0x1800] ;  /* 0xffe8000012157984 */ /* 0x000f680000000800 */
[----:B------:R-:W5:Y:S04]  /*12c0*/  LDS R23, [R4+-0xc00] ;  /* 0xfff4000004177984 */ /* 0x000f680000000800 */
[----:B------:R-:W5:Y:S04]  /*12d0*/  LDS R19, [R18+-0x1400] ;  /* 0xffec000012137984 */ /* 0x000f680000000800 */
[----:B------:R-:W5:Y:S04]  /*12e0*/  LDS R20, [R18+-0x1000] ;  /* 0xfff0000012147984 */ /* 0x000f680000000800 */
[----:B------:R-:W5:Y:S04]  /*12f0*/  LDS R6, [R18+-0xc00] ;  /* 0xfff4000012067984 */ /* 0x000f680000000800 */
[----:B------:R-:W5:Y:S01]  /*1300*/  LDS R14, [R4+-0x400] ;  /* 0xfffc0000040e7984 */ /* 0x000f620000000800 */
[----:B0-----:R-:W-:-:S03]  /*1310*/  LOP3.LUT R8, R8, 0x7ffffff, RZ, 0xc0, !PT ;  /* 0x07ffffff08087812 */ /* 0x001fc600078ec0ff */
[----:B-1----:R-:W0:Y:S01]  /*1320*/  LDS R12, [R18] ;  /* 0x00000000120c7984 */ /* 0x002e220000000800 */
[----:B--2---:R-:W-:-:S03]  /*1330*/  LOP3.LUT R13, R10, 0x7ffffff, RZ, 0xc0, !PT ;  /* 0x07ffffff0a0d7812 */ /* 0x004fc600078ec0ff */
[----:B------:R-:W1:Y:S01]  /*1340*/  LDS R17, [R4+0x800] ;  /* 0x0008000004117984 */ /* 0x000e620000000800 */
[----:B---3--:R-:W-:-:S03]  /*1350*/  LOP3.LUT R10, R11, 0x7ffffff, RZ, 0xc0, !PT ;  /* 0x07ffffff0b0a7812 */ /* 0x008fc600078ec0ff */
[----:B------:R-:W-:Y:S01]  /*1360*/  LDS R16, [R18+0x400] ;  /* 0x0004000012107984 */ /* 0x000fe20000000800 */
[----:B------:R-:W-:-:S03]  /*1370*/  IADD3 R25, PT, PT, R10, R13, R8 ;  /* 0x0000000d0a197210 */ /* 0x000fc60007ffe008 */
[----:B------:R-:W2:Y:S01]  /*1380*/  LDS R11, [R18+-0x800] ;  /* 0xfff80000120b7984 */ /* 0x000ea20000000800 */
[----:B----4-:R-:W-:Y:S02]  /*1390*/  LOP3.LUT R22, R22, 0x7ffffff, RZ, 0xc0, !PT ;  /* 0x07ffffff16167812 */ /* 0x010fe400078ec0ff */
[----:B-----5:R-:W-:Y:S01]  /*13a0*/  LOP3.LUT R21, R21, 0x7ffffff, RZ, 0xc0, !PT ;  /* 0x07ffffff15157812 */ /* 0x020fe200078ec0ff */
[----:B------:R-:W3:Y:S01]  /*13b0*/  LDS R13, [R4] ;  /* 0x00000000040d7984 */ /* 0x000ee20000000800 */
[----:B------:R-:W-:-:S03]  /*13c0*/  LOP3.LUT R24, R23, 0x7ffffff, RZ, 0xc0, !PT ;  /* 0x07ffffff17187812 */ /* 0x000fc600078ec0ff */
[----:B------:R-:W4:Y:S01]  /*13d0*/  LDS R8, [R18+-0x400] ;  /* 0xfffc000012087984 */ /* 0x000f220000000800 */
[----:B------:R-:W-:-:S03]  /*13e0*/  LOP3.LUT R26, R19, 0x7ffffff, RZ, 0xc0, !PT ;  /* 0x07ffffff131a7812 */ /* 0x000fc600078ec0ff */
[----:B------:R-:W5:Y:S01]  /*13f0*/  LDS R10, [R4+0x400] ;  /* 0x00040000040a7984 */ /* 0x000f620000000800 */
[----:B------:R-:W-:Y:S02]  /*1400*/  IADD3 R25, PT, PT, R22, R24, R25 ;  /* 0x0000001816197210 */ /* 0x000fe40007ffe019 */
[----:B------:R-:W-:Y:S01]  /*1410*/  LOP3.LUT R20, R20, 0x7ffffff, RZ, 0xc0, !PT ;  /* 0x07ffffff14147812 */ /* 0x000fe200078ec0ff */
[----:B------:R-:W5:Y:S03]  /*1420*/  LDS R15, [R18+0x800] ;  /* 0x00080000120f7984 */ /* 0x000f660000000800 */
[----:B------:R-:W-:Y:S01]  /*1430*/  IADD3 R26, PT, PT, R20, R26, R21 ;  /* 0x0000001a141a7210 */ /* 0x000fe20007ffe015 */
[----:B------:R-:W5:Y:S01]  /*1440*/  LDS R19, [R4+0xc00] ;  /* 0x000c000004137984 */ /* 0x000f620000000800 */
[----:B------:R-:W-:Y:S02]  /*1450*/  LOP3.LUT R27, R6, 0x7ffffff, RZ, 0xc0, !PT ;  /* 0x07ffffff061b7812 */ /* 0x000fe400078ec0ff */
[----:B------:R-:W-:Y:S01]  /*1460*/  LOP3.LUT R14, R14, 0x7ffffff, RZ, 0xc0, !PT ;  /* 0x07ffffff0e0e7812 */ /* 0x000fe200078ec0ff */
[----:B------:R-:W5:Y:S04]  /*1470*/  LDS R23, [R4+0x1000] ;  /* 0x0010000004177984 */ /* 0x000f680000000800 */
[----:B------:R-:W5:Y:S01]  /*1480*/  LDS R22, [R18+0xc00] ;  /* 0x000c000012167984 */ /* 0x000f620000000800 */
[----:B0-----:R-:W-:-:S03]  /*1490*/  LOP3.LUT R12, R12, 0x7ffffff, RZ, 0xc0, !PT ;  /* 0x07ffffff0c0c7812 */ /* 0x001fc600078ec0ff */
[----:B------:R-:W0:Y:S01]  /*14a0*/  LDS R21, [R18+0x1000] ;  /* 0x0010000012157984 */ /* 0x000e220000000800 */
[----:B-1----:R-:W-:-:S03]  /*14b0*/  LOP3.LUT R17, R17, 0x7ffffff, RZ, 0xc0, !PT ;  /* 0x07ffffff11117812 */ /* 0x002fc600078ec0ff */
[----:B------:R-:W1:Y:S04]  /*14c0*/  LDS R20, [R4+0x1400] ;  /* 0x0014000004147984 */ /* 0x000e680000000800 */
[----:B------:R-:W1:Y:S01]  /*14d0*/  LDS R24, [R18+0x1400] ;  /* 0x0014000012187984 */ /* 0x000e620000000800 */
[----:B--2---:R-:W-:Y:S02]  /*14e0*/  LOP3.LUT R11, R11, 0x7ffffff, RZ, 0xc0, !PT ;  /* 0x07ffffff0b0b7812 */ /* 0x004fe400078ec0ff */
[----:B---3--:R-:W-:Y:S02]  /*14f0*/  LOP3.LUT R13, R13, 0x7ffffff, RZ, 0xc0, !PT ;  /* 0x07ffffff0d0d7812 */ /* 0x008fe400078ec0ff */
[----:B------:R-:W-:Y:S02]  /*1500*/  IADD3 R11, PT, PT, R11, R27, R26 ;  /* 0x0000001b0b0b7210 */ /* 0x000fe40007ffe01a */
[----:B----4-:R-:W-:-:S02]  /*1510*/  LOP3.LUT R8, R8, 0x7ffffff, RZ, 0xc0, !PT ;  /* 0x07ffffff08087812 */ /* 0x010fc400078ec0ff */
[----:B------:R-:W-:Y:S02]  /*1520*/  IADD3 R13, PT, PT, R13, R14, R25 ;  /* 0x0000000e0d0d7210 */ /* 0x000fe40007ffe019 */
[----:B------:R-:W-:Y:S02]  /*1530*/  IADD3 R8, PT, PT, R12, R8, R11 ;  /* 0x000000080c087210 */ /* 0x000fe40007ffe00b */
[----:B-----5:R-:W-:Y:S02]  /*1540*/  LOP3.LUT R10, R10, 0x7ffffff, RZ, 0xc0, !PT ;  /* 0x07ffffff0a0a7812 */ /* 0x020fe400078ec0ff */
[----:B------:R-:W-:Y:S02]  /*1550*/  LOP3.LUT R11, R16, 0x7ffffff, RZ, 0xc0, !PT ;  /* 0x07ffffff100b7812 */ /* 0x000fe400078ec0ff */
[----:B------:R-:W-:Y:S02]  /*1560*/  LOP3.LUT R15, R15, 0x7ffffff, RZ, 0xc0, !PT ;  /* 0x07ffffff0f0f7812 */ /* 0x000fe400078ec0ff */
[----:B------:R-:W-:-:S02]  /*1570*/  IADD3 R10, PT, PT, R17, R10, R13 ;  /* 0x0000000a110a7210 */ /* 0x000fc40007ffe00d */
[----:B------:R-:W-:Y:S02]  /*1580*/  IADD3 R8, PT, PT, R15, R11, R8 ;  /* 0x0000000b0f087210 */ /* 0x000fe40007ffe008 */
[----:B------:R-:W-:Y:S02]  /*1590*/  LOP3.LUT R19, R19, 0x7ffffff, RZ, 0xc0, !PT ;  /* 0x07ffffff13137812 */ /* 0x000fe400078ec0ff */
[----:B------:R-:W-:Y:S02]  /*15a0*/  LOP3.LUT R23, R23, 0x7ffffff, RZ, 0xc0, !PT ;  /* 0x07ffffff17177812 */ /* 0x000fe400078ec0ff */
[----:B------:R-:W-:Y:S02]  /*15b0*/  LOP3.LUT R13, R22, 0x7ffffff, RZ, 0xc0, !PT ;  /* 0x07ffffff160d7812 */ /* 0x000fe400078ec0ff */
[----:B------:R-:W-:Y:S02]  /*15c0*/  IADD3 R0, PT, PT, R5, R0, R5 ;  /* 0x0000000005007210 */ /* 0x000fe40007ffe005 */
[----:B0-----:R-:W-:-:S02]  /*15d0*/  LOP3.LUT R21, R21, 0x7ffffff, RZ, 0xc0, !PT ;  /* 0x07ffffff15157812 */ /* 0x001fc400078ec0ff */
[----:B------:R-:W-:Y:S02]  /*15e0*/  IADD3 R10, PT, PT, R23, R19, R10 ;  /* 0x00000013170a7210 */ /* 0x000fe40007ffe00a */
[----:B-1----:R-:W-:Y:S02]  /*15f0*/  LOP3.LUT R11, R20, 0x7ffffff, RZ, 0xc0, !PT ;  /* 0x07ffffff140b7812 */ /* 0x002fe400078ec0ff */
[----:B------:R-:W-:Y:S02]  /*1600*/  IADD3 R8, PT, PT, R21, R13, R8 ;  /* 0x0000000d15087210 */ /* 0x000fe40007ffe008 */
[----:B------:R-:W-:Y:S01]  /*1610*/  ISETP.GE.U32.AND P0, PT, R0, 0x100, PT ;  /* 0x000001000000780c */ /* 0x000fe20003f06070 */
[----:B------:R-:W-:Y:S01]  /*1620*/  IMAD.IADD R15, R10, 0x1, R11 ;  /* 0x000000010a0f7824 */ /* 0x000fe200078e020b */
[----:B------:R-:W-:Y:S01]  /*1630*/  LOP3.LUT R13, R24, 0x7ffffff, RZ, 0xc0, !PT ;  /* 0x07ffffff180d7812 */ /* 0x000fe200078ec0ff */
[----:B------:R-:W-:-:S04]  /*1640*/  IMAD.WIDE.U32 R10, R7, 0x4, R2 ;  /* 0x00000004070a7825 */ /* 0x000fc800078e0002 */
[----:B------:R-:W-:Y:S01]  /*1650*/  IMAD.IADD R17, R8, 0x1, R13 ;  /* 0x0000000108117824 */ /* 0x000fe200078e020d */
[----:B------:R0:W-:Y:S01]  /*1660*/  REDG.E.ADD.STRONG.GPU desc[UR10][R10.64], R15 ;  /* 0x0000000f0a00798e */ /* 0x0001e2000c12e10a */
[----:B------:R-:W-:-:S05]  /*1670*/  IMAD.WIDE.U32 R12, R9, 0x4, R2 ;  /* 0x00000004090c7825 */ /* 0x000fca00078e0002 */
[----:B------:R0:W-:Y:S01]  /*1680*/  REDG.E.ADD.STRONG.GPU desc[UR10][R12.64], R17 ;  /* 0x000000110c00798e */ /* 0x0001e2000c12e10a */
[----:B------:R-:W-:-:S04]  /*1690*/  IMAD.WIDE.U32 R2, R5, 0x8, R2 ;  /* 0x0000000805027825 */ /* 0x000fc800078e0002 */
[----:B------:R-:W-:Y:S01]  /*16a0*/  IMAD R4, R5, 0x8, R4 ;  /* 0x0000000805047824 */ /* 0x000fe200078e0204 */
[----:B------:R-:W-:Y:S06]  /*16b0*/  @!P0 BRA `(.L_x_14) ;  /* 0xfffffff800e88947 */ /* 0x000fec000383ffff */
[----:B------:R-:W-:Y:S05]  /*16c0*/  EXIT ;  /* 0x000000000000794d */ /* 0x000fea0003800000 */
        .weak           $__internal_0_$__cuda_sm20_div_u16
        .type           $__internal_0_$__cuda_sm20_div_u16,@function
        .size           $__internal_0_$__cuda_sm20_div_u16,(.L_x_16 - $__internal_0_$__cuda_sm20_div_u16)
$__internal_0_$__cuda_sm20_div_u16:
[----:B------:R-:W0:Y:S01]  /*16d0*/  I2F.U16 R9, R7 ;  /* 0x0000000700097306 */ /* 0x000e220000101000 */
[----:B------:R-:W-:Y:S01]  /*16e0*/  IMAD.MOV.U32 R10, RZ, RZ, 0x4b800000 ;  /* 0x4b800000ff0a7424 */ /* 0x000fe200078e00ff */
[----:B------:R-:W-:Y:S02]  /*16f0*/  I2FP.F32.U32.RZ R6, R6 ;  /* 0x0000000600067245 */ /* 0x000fe4000020d000 */
[C---:B0-----:R-:W-:Y:S02]  /*1700*/  FSETP.GEU.AND P1, PT, |R9|.reuse, 1.175494350822287508e-38, PT ;  /* 0x008000000900780b */ /* 0x041fe40003f2e200 */
[----:B------:R-:W-:Y:S02]  /*1710*/  FSETP.GT.AND P0, PT, |R9|, 8.50705917302346158658e+37, PT ;  /* 0x7e8000000900780b */ /* 0x000fe40003f04200 */
[----:B------:R-:W-:-:S04]  /*1720*/  FSEL R10, R10, 1, !P1 ;  /* 0x3f8000000a0a7808 */ /* 0x000fc80004800000 */
[----:B------:R-:W-:Y:S02]  /*1730*/  FSEL R10, R10, 0.25, !P0 ;  /* 0x3e8000000a0a7808 */ /* 0x000fe40004000000 */
[----:B------:R-:W-:Y:S01]  /*1740*/  ISETP.NE.U32.AND P0, PT, R7, RZ, PT ;  /* 0x000000ff0700720c */ /* 0x000fe20003f05070 */
[----:B------:R-:W-:Y:S02]  /*1750*/  IMAD.MOV.U32 R7, RZ, RZ, 0x0 ;  /* 0x00000000ff077424 */ /* 0x000fe400078e00ff */
[----:B------:R-:W-:-:S06]  /*1760*/  FMUL R9, R9, R10 ;  /* 0x0000000a09097220 */ /* 0x000fcc0000400000 */
[----:B------:R-:W0:Y:S02]  /*1770*/  MUFU.RCP R9, R9 ;  /* 0x0000000900097308 */ /* 0x000e240000001000 */
[----:B0-----:R-:W-:-:S04]  /*1780*/  FMUL R10, R10, R9 ;  /* 0x000000090a0a7220 */ /* 0x001fc80000400000 */
[----:B------:R-:W-:-:S04]  /*1790*/  VIADD R11, R10, 0x2 ;  /* 0x000000020a0b7836 */ /* 0x000fc80000000000 */
[----:B------:R-:W-:Y:S01]  /*17a0*/  FMUL.RZ R11, R6, R11 ;  /* 0x0000000b060b7220 */ /* 0x000fe2000040c000 */
[----:B------:R-:W-:-:S05]  /*17b0*/  IMAD.MOV.U32 R6, RZ, RZ, R12 ;  /* 0x000000ffff067224 */ /* 0x000fca00078e000c */
[----:B------:R-:W0:Y:S02]  /*17c0*/  F2I.U32.TRUNC.NTZ R11, R11 ;  /* 0x0000000b000b7305 */ /* 0x000e24000020f000 */
[----:B0-----:R-:W-:Y:S01]  /*17d0*/  LOP3.LUT R10, R11, 0xffff, RZ, 0xc0, !PT ;  /* 0x0000ffff0b0a7812 */ /* 0x001fe200078ec0ff */
[----:B------:R-:W-:Y:S01]  /*17e0*/  @!P0 IMAD.MOV.U32 R10, RZ, RZ, -0x1 ;  /* 0xffffffffff0a8424 */ /* 0x000fe200078e00ff */
[----:B------:R-:W-:Y:S06]  /*17f0*/  RET.REL.NODEC R6 `(_Z18histogram256KernelPjS_i) ;  /* 0xffffffe806007950 */ /* 0x000fec0003c3ffff */
.L_x_15:
[----:B------:R-:W-:-:S00]  /*1800*/  BRA `(.L_x_15) ;  /* 0xfffffffc00fc7947 */ /* 0x000fc0000383ffff */
[----:B------:R-:W-:-:S00]  /*1810*/  NOP ;  /* 0x0000000000007918 */ /* 0x000fc00000000000 */
        /* <DEDUP_REMOVED lines=14> */
.L_x_16:


//--------------------- .nv.shared._Z18histogram256KernelPjS_i --------------------------
	.section	.nv.shared._Z18histogram256KernelPjS_i,"aw",@nobits
	.sectionflags	@""
	.align	4
.nv.shared._Z18histogram256KernelPjS_i:
	.zero		13312


//--------------------- .nv.shared.reserved.0     --------------------------
	.section	.nv.shared.reserved.0,"aw",@nobits
	.weak		__nv_reservedSMEM_offset_0_alias
	.size		__nv_reservedSMEM_offset_0_alias, 0, 64
	.other		__nv_reservedSMEM_offset_0_alias,@"STO_CUDA_RESERVED_SHARED STV_DEFAULT"
__nv_reservedSMEM_offset_0_alias:
	.zero		0
	.zero		64


//--------------------- .nv.constant0._Z18histogram256KernelPjS_i --------------------------
	.section	.nv.constant0._Z18histogram256KernelPjS_i,"a",@progbits
	.sectionflags	@""
	.align	4
.nv.constant0._Z18histogram256KernelPjS_i:
	.zero		916


//--------------------- SYMBOLS --------------------------

	.type		.nv.reservedSmem.offset0,@object
	.size		.nv.reservedSmem.offset0,0x4
	.type		.nv.reservedSmem.cap,@object
	.size		.nv.reservedSmem.cap,0x4
